	.target	sm_90a

	.elftype	@"ET_EXEC"


//--------------------- .note.nv.tkinfo           --------------------------
	.section	.note.nv.tkinfo,"",@"SHT_NOTE"
	.sectionflags	@"SHF_NOTE_NV_TKINFO"
	.tkinfo
        /*0018*/ 	.word	0x00000002
        /*0030*/ 	.string	""
        /*0030*/ 	.string	"ptxas"
        /*0030*/ 	.string	"Cuda compilation tools, release 13.0, V13.0.88"
        /*0030*/ 	.string	"Build cuda_13.0.r13.0/compiler.36424714_0"
        /*0030*/ 	.string	"-v  -suppress-debug-info  -lineinfo  -arch sm_90a "



//--------------------- .note.nv.cuinfo           --------------------------
	.section	.note.nv.cuinfo,"",@"SHT_NOTE"
	.sectionflags	@"SHF_NOTE_NV_CUINFO"
        /*0018*/ 	.short	0x0002
        /*001a*/ 	.short	0x005a
        /*001c*/ 	.short	0x0082
	.zero		2


//--------------------- .nv.info                  --------------------------
	.section	.nv.info,"",@"SHT_CUDA_INFO"
	.align	4


	//----- nvinfo : EIATTR_REGCOUNT
	.align		4
        /*0000*/ 	.byte	0x04, 0x2f
        /*0002*/ 	.short	(.L_1 - .L_0)
	.align		4
.L_0:
        /*0004*/ 	.word	index@(matmul_kernel)
        /*0008*/ 	.word	0x0000006d


	//----- nvinfo : EIATTR_FRAME_SIZE
	.align		4
.L_1:
        /*000c*/ 	.byte	0x04, 0x11
        /*000e*/ 	.short	(.L_3 - .L_2)
	.align		4
.L_2:
        /*0010*/ 	.word	index@(matmul_kernel)
        /*0014*/ 	.word	0x00000000


	//----- nvinfo : EIATTR_MIN_STACK_SIZE
	.align		4
.L_3:
        /*0018*/ 	.byte	0x04, 0x12
        /*001a*/ 	.short	(.L_5 - .L_4)
	.align		4
.L_4:
        /*001c*/ 	.word	index@(matmul_kernel)
        /*0020*/ 	.word	0x00000000
.L_5:


//--------------------- .nv.compat                --------------------------
	.section	.nv.compat,"",@"SHT_CUDA_COMPAT_INFO"
	.align	4
        /*0000*/ 	.byte	0x02, 0x09, 0x01, 0x00, 0x02, 0x02, 0x04, 0x00, 0x02, 0x05, 0x05, 0x00, 0x03, 0x07, 0x01, 0x01
        /*0010*/ 	.byte	0x02, 0x03, 0x00, 0x00, 0x02, 0x06, 0x01, 0x00, 0x04, 0x0b, 0x08, 0x00, 0x00, 0x00, 0x00, 0x00
        /*0020*/ 	.byte	0x00, 0x00, 0x00, 0x00


//--------------------- .nv.info.matmul_kernel    --------------------------
	.section	.nv.info.matmul_kernel,"",@"SHT_CUDA_INFO"
	.sectionflags	@""
	.align	4


	//----- nvinfo : EIATTR_CUDA_API_VERSION
	.align		4
        /*0000*/ 	.byte	0x04, 0x37
        /*0002*/ 	.short	(.L_7 - .L_6)
.L_6:
        /*0004*/ 	.word	0x00000082


	//----- nvinfo : EIATTR_KPARAM_INFO
	.align		4
.L_7:
        /*0008*/ 	.byte	0x04, 0x17
        /*000a*/ 	.short	(.L_9 - .L_8)
.L_8:
        /*000c*/ 	.word	0x00000000
        /*0010*/ 	.short	0x000d
        /*0012*/ 	.short	0x0048
        /*0014*/ 	.byte	0x00, 0xf4, 0x21, 0x00


	//----- nvinfo : EIATTR_KPARAM_INFO
	.align		4
.L_9:
        /*0018*/ 	.byte	0x04, 0x17
        /*001a*/ 	.short	(.L_11 - .L_10)
.L_10:
        /*001c*/ 	.word	0x00000000
        /*0020*/ 	.short	0x000c
        /*0022*/ 	.short	0x0040
        /*0024*/ 	.byte	0x00, 0xf4, 0x21, 0x00


	//----- nvinfo : EIATTR_KPARAM_INFO
	.align		4
.L_11:
        /*0028*/ 	.byte	0x04, 0x17
        /*002a*/ 	.short	(.L_13 - .L_12)
.L_12:
        /*002c*/ 	.word	0x00000000
        /*0030*/ 	.short	0x000b
        /*0032*/ 	.short	0x0038
        /*0034*/ 	.byte	0x00, 0xf0, 0x11, 0x00


	//----- nvinfo : EIATTR_KPARAM_INFO
	.align		4
.L_13:
        /*0038*/ 	.byte	0x04, 0x17
        /*003a*/ 	.short	(.L_15 - .L_14)
.L_14:
        /*003c*/ 	.word	0x00000000
        /*0040*/ 	.short	0x000a
        /*0042*/ 	.short	0x0034
        /*0044*/ 	.byte	0x00, 0xf0, 0x11, 0x00


	//----- nvinfo : EIATTR_KPARAM_INFO
	.align		4
.L_15:
        /*0048*/ 	.byte	0x04, 0x17
        /*004a*/ 	.short	(.L_17 - .L_16)
.L_16:
        /*004c*/ 	.word	0x00000000
        /*0050*/ 	.short	0x0009
        /*0052*/ 	.short	0x0030
        /*0054*/ 	.byte	0x00, 0xf0, 0x11, 0x00


	//----- nvinfo : EIATTR_KPARAM_INFO
	.align		4
.L_17:
        /*0058*/ 	.byte	0x04, 0x17
        /*005a*/ 	.short	(.L_19 - .L_18)
.L_18:
        /*005c*/ 	.word	0x00000000
        /*0060*/ 	.short	0x0008
        /*0062*/ 	.short	0x002c
        /*0064*/ 	.byte	0x00, 0xf0, 0x11, 0x00


	//----- nvinfo : EIATTR_KPARAM_INFO
	.align		4
.L_19:
        /*0068*/ 	.byte	0x04, 0x17
        /*006a*/ 	.short	(.L_21 - .L_20)
.L_20:
        /*006c*/ 	.word	0x00000000
        /*0070*/ 	.short	0x0007
        /*0072*/ 	.short	0x0028
        /*0074*/ 	.byte	0x00, 0xf0, 0x11, 0x00


	//----- nvinfo : EIATTR_KPARAM_INFO
	.align		4
.L_21:
        /*0078*/ 	.byte	0x04, 0x17
        /*007a*/ 	.short	(.L_23 - .L_22)
.L_22:
        /*007c*/ 	.word	0x00000000
        /*0080*/ 	.short	0x0006
        /*0082*/ 	.short	0x0024
        /*0084*/ 	.byte	0x00, 0xf0, 0x11, 0x00


	//----- nvinfo : EIATTR_KPARAM_INFO
	.align		4
.L_23:
        /*0088*/ 	.byte	0x04, 0x17
        /*008a*/ 	.short	(.L_25 - .L_24)
.L_24:
        /*008c*/ 	.word	0x00000000
        /*0090*/ 	.short	0x0005
        /*0092*/ 	.short	0x0020
        /*0094*/ 	.byte	0x00, 0xf0, 0x11, 0x00


	//----- nvinfo : EIATTR_KPARAM_INFO
	.align		4
.L_25:
        /*0098*/ 	.byte	0x04, 0x17
        /*009a*/ 	.short	(.L_27 - .L_26)
.L_26:
        /*009c*/ 	.word	0x00000000
        /*00a0*/ 	.short	0x0004
        /*00a2*/ 	.short	0x001c
        /*00a4*/ 	.byte	0x00, 0xf0, 0x11, 0x00


	//----- nvinfo : EIATTR_KPARAM_INFO
	.align		4
.L_27:
        /*00a8*/ 	.byte	0x04, 0x17
        /*00aa*/ 	.short	(.L_29 - .L_28)
.L_28:
        /*00ac*/ 	.word	0x00000000
        /*00b0*/ 	.short	0x0003
        /*00b2*/ 	.short	0x0018
        /*00b4*/ 	.byte	0x00, 0xf0, 0x11, 0x00


	//----- nvinfo : EIATTR_KPARAM_INFO
	.align		4
.L_29:
        /*00b8*/ 	.byte	0x04, 0x17
        /*00ba*/ 	.short	(.L_31 - .L_30)
.L_30:
        /*00bc*/ 	.word	0x00000000
        /*00c0*/ 	.short	0x0002
        /*00c2*/ 	.short	0x0010
        /*00c4*/ 	.byte	0x00, 0xf4, 0x21, 0x00


	//----- nvinfo : EIATTR_KPARAM_INFO
	.align		4
.L_31:
        /*00c8*/ 	.byte	0x04, 0x17
        /*00ca*/ 	.short	(.L_33 - .L_32)
.L_32:
        /*00cc*/ 	.word	0x00000000
        /*00d0*/ 	.short	0x0001
        /*00d2*/ 	.short	0x0008
        /*00d4*/ 	.byte	0x00, 0xf4, 0x21, 0x00


	//----- nvinfo : EIATTR_KPARAM_INFO
	.align		4
.L_33:
        /*00d8*/ 	.byte	0x04, 0x17
        /*00da*/ 	.short	(.L_35 - .L_34)
.L_34:
        /*00dc*/ 	.word	0x00000000
        /*00e0*/ 	.short	0x0000
        /*00e2*/ 	.short	0x0000
        /*00e4*/ 	.byte	0x00, 0xf4, 0x21, 0x00


	//----- nvinfo : EIATTR_SPARSE_MMA_MASK
	.align		4
.L_35:
        /*00e8*/ 	.byte	0x03, 0x50
        /*00ea*/ 	.short	0x0000


	//----- nvinfo : EIATTR_MAXREG_COUNT
	.align		4
        /*00ec*/ 	.byte	0x03, 0x1b
        /*00ee*/ 	.short	0x0080


	//----- nvinfo : EIATTR_NUM_BARRIERS
	.align		4
        /*00f0*/ 	.byte	0x02, 0x4c
        /*00f2*/ 	.byte	0x01
	.zero		1


	//----- nvinfo : EIATTR_MERCURY_ISA_VERSION
	.align		4
        /*00f4*/ 	.byte	0x03, 0x5f
        /*00f6*/ 	.short	0x0101


	//----- nvinfo : EIATTR_EXIT_INSTR_OFFSETS
	.align		4
        /*00f8*/ 	.byte	0x04, 0x1c
        /*00fa*/ 	.short	(.L_37 - .L_36)


	//   ....[0]....
.L_36:
        /*00fc*/ 	.word	0x00004860


	//   ....[1]....
        /*0100*/ 	.word	0x00004880


	//----- nvinfo : EIATTR_REQNTID
	.align		4
.L_37:
        /*0104*/ 	.byte	0x04, 0x10
        /*0106*/ 	.short	(.L_39 - .L_38)
.L_38:
        /*0108*/ 	.word	0x00000200
        /*010c*/ 	.word	0x00000001
        /*0110*/ 	.word	0x00000001


	//----- nvinfo : EIATTR_CBANK_PARAM_SIZE
	.align		4
.L_39:
        /*0114*/ 	.byte	0x03, 0x19
        /*0116*/ 	.short	0x0050


	//----- nvinfo : EIATTR_PARAM_CBANK
	.align		4
        /*0118*/ 	.byte	0x04, 0x0a
        /*011a*/ 	.short	(.L_41 - .L_40)
	.align		4
.L_40:
        /*011c*/ 	.word	index@(.nv.constant0.matmul_kernel)
        /*0120*/ 	.short	0x0210
        /*0122*/ 	.short	0x0050


	//----- nvinfo : EIATTR_SW_WAR
	.align		4
.L_41:
        /*0124*/ 	.byte	0x04, 0x36
        /*0126*/ 	.short	(.L_43 - .L_42)
.L_42:
        /*0128*/ 	.word	0x00000008
.L_43:


//--------------------- .nv.callgraph             --------------------------
	.section	.nv.callgraph,"",@"SHT_CUDA_CALLGRAPH"
	.align	4
	.sectionentsize	8
	.align		4
        /*0000*/ 	.word	0x00000000
	.align		4
        /*0004*/ 	.word	0xffffffff
	.align		4
        /*0008*/ 	.word	0x00000000
	.align		4
        /*000c*/ 	.word	0xfffffffe
	.align		4
        /*0010*/ 	.word	0x00000000
	.align		4
        /*0014*/ 	.word	0xfffffffd
	.align		4
        /*0018*/ 	.word	0x00000000
	.align		4
        /*001c*/ 	.word	0xfffffffc


//--------------------- .text.matmul_kernel       --------------------------
	.section	.text.matmul_kernel,"ax",@progbits
	.align	128
        .global         matmul_kernel
        .type           matmul_kernel,@function
        .size           matmul_kernel,(.L_x_3 - matmul_kernel)
        .other          matmul_kernel,@"STO_CUDA_ENTRY STV_DEFAULT"
matmul_kernel:
.text.matmul_kernel:
[----:B------:R-:W-:Y:S01]  /*0000*/  LDC R1, c[0x0][0x28] ;  /* 0x00000a00ff017b82 */ /* 0x000fe20000000800 */
[----:B------:R-:W-:Y:S01]  /*0010*/  ULDC.64 UR22, c[0x0][0x228] ;  /* 0x00008a0000167ab9 */ /* 0x000fe20000000a00 */
[----:B------:R-:W1:Y:S01]  /*0020*/  S2R R5, SR_CTAID.X ;  /* 0x0000000000057919 */ /* 0x000e620000002500 */
[----:B------:R-:W-:Y:S01]  /*0030*/  UIADD3 UR4, UR23, 0xff, URZ ;  /* 0x000000ff17047890 */ /* 0x000fe2000fffe03f */
[----:B------:R-:W-:Y:S01]  /*0040*/  ULDC.64 UR12, c[0x0][0x238] ;  /* 0x00008e00000c7ab9 */ /* 0x000fe20000000a00 */
[----:B------:R-:W-:Y:S02]  /*0050*/  ULDC.64 UR24, c[0x0][0x210] ;  /* 0x0000840000187ab9 */ /* 0x000fe40000000a00 */
[----:B------:R-:W-:-:S04]  /*0060*/  USHF.R.S32.HI UR5, URZ, 0x1f, UR4 ;  /* 0x0000001f3f057899 */ /* 0x000fc80008011404 */
[----:B------:R-:W-:-:S04]  /*0070*/  ULEA.HI UR5, UR5, UR4, URZ, 0x8 ;  /* 0x0000000405057291 */ /* 0x000fc8000f8f403f */
[----:B------:R-:W-:-:S04]  /*0080*/  USHF.R.S32.HI UR5, URZ, 0x8, UR5 ;  /* 0x000000083f057899 */ /* 0x000fc80008011405 */
[----:B------:R-:W-:-:S06]  /*0090*/  USHF.L.U32 UR6, UR5, 0x3, URZ ;  /* 0x0000000305067899 */ /* 0x000fcc000800063f */
[----:B------:R-:W-:-:S05]  /*00a0*/  IMAD.U32 R4, RZ, RZ, UR6 ;  /* 0x00000006ff047e24 */ /* 0x000fca000f8e00ff */
[-C--:B------:R-:W-:Y:S02]  /*00b0*/  IABS R3, R4.reuse ;  /* 0x0000000400037213 */ /* 0x080fe40000000000 */
[----:B------:R-:W-:Y:S02]  /*00c0*/  IABS R4, R4 ;  /* 0x0000000400047213 */ /* 0x000fe40000000000 */
[----:B------:R-:W2:Y:S01]  /*00d0*/  I2F.RP R0, R3 ;  /* 0x0000000300007306 */ /* 0x000ea20000209400 */
[----:B------:R-:W-:Y:S02]  /*00e0*/  R2UR UR7, R3 ;  /* 0x00000000030772ca */ /* 0x000fe400000e0000 */
[----:B-1----:R-:W-:-:S04]  /*00f0*/  IABS R6, R5 ;  /* 0x0000000500067213 */ /* 0x002fc80000000000 */
[----:B------:R-:W-:Y:S01]  /*0100*/  R2UR UR8, R6 ;  /* 0x00000000060872ca */ /* 0x000fe200000e0000 */
[----:B--2---:R-:W1:-:S12]  /*0110*/  MUFU.RCP R0, R0 ;  /* 0x0000000000007308 */ /* 0x004e580000001000 */
[----:B------:R-:W-:Y:S02]  /*0120*/  IMAD.U32 R7, RZ, RZ, UR8 ;  /* 0x00000008ff077e24 */ /* 0x000fe4000f8e00ff */
[----:B-1----:R-:W-:Y:S02]  /*0130*/  VIADD R2, R0, 0xffffffe ;  /* 0x0ffffffe00027836 */ /* 0x002fe40000000000 */
[----:B------:R-:W-:-:S04]  /*0140*/  IMAD.MOV R0, RZ, RZ, -R4 ;  /* 0x000000ffff007224 */ /* 0x000fc800078e0a04 */
[----:B------:R-:W1:Y:S02]  /*0150*/  F2I.FTZ.U32.TRUNC.NTZ R2, R2 ;  /* 0x0000000200027305 */ /* 0x000e64000021f000 */
[----:B-1----:R-:W-:Y:S02]  /*0160*/  R2UR UR5, R2 ;  /* 0x00000000020572ca */ /* 0x002fe400000e0000 */
[----:B------:R-:W-:-:S04]  /*0170*/  IABS R2, UR23 ;  /* 0x0000001700027c13 */ /* 0x000fc80008000000 */
[----:B------:R-:W-:-:S07]  /*0180*/  R2UR UR30, R2 ;  /* 0x00000000021e72ca */ /* 0x000fce00000e0000 */
[----:B------:R-:W-:-:S04]  /*0190*/  UIADD3 UR4, URZ, -UR5, URZ ;  /* 0x800000053f047290 */ /* 0x000fc8000fffe03f */
[----:B------:R-:W-:Y:S02]  /*01a0*/  UIMAD UR7, UR4, UR7, URZ ;  /* 0x00000007040772a4 */ /* 0x000fe4000f8e023f */
[----:B------:R-:W1:Y:S01]  /*01b0*/  I2F.RP R4, UR30 ;  /* 0x0000001e00047d06 */ /* 0x000e620008209400 */
[----:B------:R-:W-:Y:S02]  /*01c0*/  UMOV UR4, URZ ;  /* 0x0000003f00047c82 */ /* 0x000fe40008000000 */
[----:B------:R-:W-:-:S04]  /*01d0*/  UIMAD.WIDE.U32 UR4, UR5, UR7, UR4 ;  /* 0x00000007050472a5 */ /* 0x000fc8000f8e0004 */
[----:B------:R-:W-:-:S03]  /*01e0*/  UIMAD.WIDE.U32 UR4, UR5, UR8, URZ ;  /* 0x00000008050472a5 */ /* 0x000fc6000f8e003f */
[----:B------:R-:W-:Y:S02]  /*01f0*/  ULDC.64 UR8, c[0x0][0x230] ;  /* 0x00008c0000087ab9 */ /* 0x000fe40000000a00 */
[----:B------:R-:W-:Y:S01]  /*0200*/  UIADD3 UR32, UR8, -0x20, URZ ;  /* 0xffffffe008207890 */ /* 0x000fe2000fffe03f */
[----:B------:R-:W-:Y:S02]  /*0210*/  IMAD R0, R0, UR5, R7 ;  /* 0x0000000500007c24 */ /* 0x000fe4000f8e0207 */
[----:B------:R-:W2:Y:S01]  /*0220*/  S2R R7, SR_TID.X ;  /* 0x0000000000077919 */ /* 0x000ea20000002100 */
[----:B-1----:R-:W1:Y:S02]  /*0230*/  MUFU.RCP R4, R4 ;  /* 0x0000000400047308 */ /* 0x002e640000001000 */
[----:B------:R-:W-:Y:S01]  /*0240*/  ISETP.GT.U32.AND P0, PT, R3, R0, PT ;  /* 0x000000000300720c */ /* 0x000fe20003f04070 */
[----:B------:R-:W3:-:S12]  /*0250*/  S2UR UR4, SR_CTAID.X ;  /* 0x00000000000479c3 */ /* 0x000ed80000002500 */
[----:B------:R-:W-:Y:S01]  /*0260*/  VOTEU.ANY UP1, P0 ;  /* 0x00000000003f7886 */ /* 0x000fe20000020100 */
[----:B------:R-:W-:Y:S01]  /*0270*/  PLOP3.LUT P0, PT, PT, PT, UP1, 0x80, 0x0 ;  /* 0x000000000000781c */ /* 0x000fe20003f0f018 */
[----:B-1----:R-:W-:-:S03]  /*0280*/  VIADD R4, R4, 0xffffffe ;  /* 0x0ffffffe04047836 */ /* 0x002fc60000000000 */
[----:B------:R-:W-:Y:S01]  /*0290*/  @!UP1 UIADD3 UR5, UR5, 0x1, URZ ;  /* 0x0000000105059890 */ /* 0x000fe2000fffe03f */
[----:B------:R-:W1:Y:S01]  /*02a0*/  F2I.FTZ.U32.TRUNC.NTZ R19, R4 ;  /* 0x0000000400137305 */ /* 0x000e62000021f000 */
[----:B---3--:R-:W-:-:S07]  /*02b0*/  ULOP3.LUT UR4, UR4, UR6, URZ, 0x3c, !UPT ;  /* 0x0000000604047292 */ /* 0x008fce000f8e3c3f */
[----:B------:R-:W-:Y:S01]  /*02c0*/  @!P0 IMAD.IADD R0, R0, 0x1, -R3 ;  /* 0x0000000100008824 */ /* 0x000fe200078e0a03 */
[----:B------:R-:W-:Y:S01]  /*02d0*/  UISETP.GE.AND UP1, UPT, UR4, URZ, UPT ;  /* 0x0000003f0400728c */ /* 0x000fe2000bf26270 */
[C---:B--2---:R-:W-:Y:S01]  /*02e0*/  IMAD.SHL.U32 R10, R7.reuse, 0x400, RZ ;  /* 0x00000400070a7824 */ /* 0x044fe200078e00ff */
[----:B------:R-:W-:Y:S02]  /*02f0*/  UIADD3 UR4, UR22, 0x3f, URZ ;  /* 0x0000003f16047890 */ /* 0x000fe4000fffe03f */
[----:B------:R-:W-:Y:S01]  /*0300*/  ISETP.GE.U32.AND P0, PT, R0, R3, PT ;  /* 0x000000030000720c */ /* 0x000fe20003f06070 */
[C---:B------:R-:W-:Y:S01]  /*0310*/  IMAD.SHL.U32 R12, R7.reuse, 0x1000, RZ ;  /* 0x00001000070c7824 */ /* 0x040fe200078e00ff */
[C---:B------:R-:W-:Y:S01]  /*0320*/  LOP3.LUT R74, R7.reuse, 0x1f, RZ, 0xc0, !PT ;  /* 0x0000001f074a7812 */ /* 0x040fe200078ec0ff */
[C---:B------:R-:W-:Y:S01]  /*0330*/  IMAD.SHL.U32 R15, R7.reuse, 0x20, RZ ;  /* 0x00000020070f7824 */ /* 0x040fe200078e00ff */
[----:B------:R-:W-:Y:S01]  /*0340*/  SHF.R.U32.HI R13, RZ, 0x1, R7 ;  /* 0x00000001ff0d7819 */ /* 0x000fe20000011607 */
[----:B------:R-:W-:Y:S01]  /*0350*/  IMAD.SHL.U32 R17, R7, 0x10, RZ ;  /* 0x0000001007117824 */ /* 0x000fe200078e00ff */
[----:B------:R-:W-:Y:S01]  /*0360*/  LOP3.LUT R10, R10, 0x6000, RZ, 0xc0, !PT ;  /* 0x000060000a0a7812 */ /* 0x000fe200078ec0ff */
[----:B------:R-:W-:Y:S01]  /*0370*/  IMAD R64, R74, UR13, RZ ;  /* 0x0000000d4a407c24 */ /* 0x000fe2000f8e02ff */
[----:B------:R-:W-:-:S02]  /*0380*/  LOP3.LUT R12, R12, 0x6000, RZ, 0xc0, !PT ;  /* 0x000060000c0c7812 */ /* 0x000fc400078ec0ff */
[----:B------:R-:W-:Y:S02]  /*0390*/  ISETP.GE.AND P4, PT, R74, UR32, PT ;  /* 0x000000204a007c0c */ /* 0x000fe4000bf86270 */
[----:B------:R-:W-:Y:S01]  /*03a0*/  LOP3.LUT R10, R10, 0x60, R15, 0xf8, !PT ;  /* 0x000000600a0a7812 */ /* 0x000fe200078ef80f */
[----:B------:R-:W-:Y:S01]  /*03b0*/  VOTEU.ANY UP0, P0 ;  /* 0x00000000003f7886 */ /* 0x000fe20000000100 */
[----:B------:R-:W-:-:S04]  /*03c0*/  LOP3.LUT R15, R12, 0x7f0, R17, 0xf8, !PT ;  /* 0x000007f00c0f7812 */ /* 0x000fc800078ef811 */
[----:B------:R-:W-:Y:S02]  /*03d0*/  @UP0 UIADD3 UR5, UR5, 0x1, URZ ;  /* 0x0000000105050890 */ /* 0x000fe4000fffe03f */
[----:B------:R-:W-:-:S05]  /*03e0*/  UISETP.NE.AND UP0, UPT, UR6, URZ, UPT ;  /* 0x0000003f0600728c */ /* 0x000fca000bf05270 */
[----:B------:R-:W-:Y:S01]  /*03f0*/  UMOV UR7, UR5 ;  /* 0x0000000500077c82 */ /* 0x000fe20008000000 */
[----:B------:R-:W-:Y:S02]  /*0400*/  USHF.R.S32.HI UR5, URZ, 0x1f, UR4 ;  /* 0x0000001f3f057899 */ /* 0x000fe40008011404 */
[----:B------:R-:W-:Y:S02]  /*0410*/  @!UP1 UIADD3 UR7, -UR7, URZ, URZ ;  /* 0x0000003f07079290 */ /* 0x000fe4000fffe13f */
[----:B------:R-:W-:Y:S02]  /*0420*/  ULEA.HI UR5, UR5, UR4, URZ, 0x6 ;  /* 0x0000000405057291 */ /* 0x000fe4000f8f303f */
[----:B------:R-:W-:-:S04]  /*0430*/  @!UP0 ULOP3.LUT UR7, URZ, UR6, URZ, 0x33, !UPT ;  /* 0x000000063f078292 */ /* 0x000fc8000f8e333f */
[----:B------:R-:W-:Y:S02]  /*0440*/  USHF.L.U32 UR10, UR7, 0x3, URZ ;  /* 0x00000003070a7899 */ /* 0x000fe4000800063f */
[----:B------:R-:W-:Y:S01]  /*0450*/  IMAD R6, RZ, RZ, -UR7 ;  /* 0x80000007ff067e24 */ /* 0x000fe2000f8e02ff */
[----:B------:R-:W-:Y:S01]  /*0460*/  UMOV UR7, 0x400 ;  /* 0x0000040000077882 */ /* 0x000fe20000000000 */
[----:B------:R-:W-:Y:S02]  /*0470*/  ULEA.HI.SX32 UR5, UR5, -UR10, 0x1a ;  /* 0x8000000a05057291 */ /* 0x000fe4000f8fd23f */
[----:B------:R-:W-:Y:S01]  /*0480*/  IMAD R18, R6, UR6, R5 ;  /* 0x0000000606127c24 */ /* 0x000fe2000f8e0205 */
[----:B------:R-:W-:Y:S01]  /*0490*/  SHF.R.U32.HI R6, RZ, 0x5, R7 ;  /* 0x00000005ff067819 */ /* 0x000fe20000011607 */
[----:B------:R-:W-:Y:S02]  /*04a0*/  UISETP.LT.AND UP0, UPT, UR5, 0x8, UPT ;  /* 0x000000080500788c */ /* 0x000fe4000bf01270 */
[----:B------:R-:W-:Y:S01]  /*04b0*/  UIADD3 UR6, UR8, 0x1f, URZ ;  /* 0x0000001f08067890 */ /* 0x000fe2000fffe03f */
[----:B------:R-:W-:Y:S01]  /*04c0*/  R2UR UR43, R6 ;  /* 0x00000000062b72ca */ /* 0x000fe200000e0000 */
[----:B------:R-:W-:Y:S01]  /*04d0*/  USEL UR4, UR5, 0x8, UP0 ;  /* 0x0000000805047887 */ /* 0x000fe20008000000 */
[----:B------:R-:W-:Y:S01]  /*04e0*/  IMAD.SHL.U32 R6, R7, 0x10, RZ ;  /* 0x0000001007067824 */ /* 0x000fe200078e00ff */
[----:B------:R-:W-:Y:S01]  /*04f0*/  UISETP.GT.AND UP0, UPT, UR6, 0x3f, UPT ;  /* 0x0000003f0600788c */ /* 0x000fe2000bf04270 */
[----:B-1----:R-:W-:Y:S01]  /*0500*/  R2UR UR5, R19 ;  /* 0x00000000130572ca */ /* 0x002fe200000e0000 */
[----:B------:R-:W-:-:S02]  /*0510*/  UISETP.GT.AND UP1, UPT, UR6, 0x1f, UPT ;  /* 0x0000001f0600788c */ /* 0x000fc4000bf24270 */
[----:B------:R-:W-:Y:S01]  /*0520*/  IMAD.U32 R8, RZ, RZ, UR4 ;  /* 0x00000004ff087e24 */ /* 0x000fe2000f8e00ff */
[----:B------:R-:W-:Y:S01]  /*0530*/  LOP3.LUT R4, R18, UR4, RZ, 0x3c, !PT ;  /* 0x0000000412047c12 */ /* 0x000fe2000f8e3cff */
[----:B------:R-:W-:Y:S01]  /*0540*/  USEL UR31, URZ, 0x4, !UP1 ;  /* 0x000000043f1f7887 */ /* 0x000fe2000c800000 */
[----:B------:R-:W-:Y:S01]  /*0550*/  PLOP3.LUT P2, PT, PT, PT, UP0, 0x80, 0x0 ;  /* 0x000000000000781c */ /* 0x000fe20003f4f008 */
[----:B------:R-:W-:Y:S01]  /*0560*/  UISETP.NE.AND UP0, UPT, UR23, URZ, UPT ;  /* 0x0000003f1700728c */ /* 0x000fe2000bf05270 */
[-C--:B------:R-:W-:Y:S02]  /*0570*/  IABS R16, R8.reuse ;  /* 0x0000000800107213 */ /* 0x080fe40000000000 */
[----:B------:R-:W-:Y:S01]  /*0580*/  IABS R8, R8 ;  /* 0x0000000800087213 */ /* 0x000fe20000000000 */
[----:B------:R-:W-:Y:S01]  /*0590*/  IMAD.U32 R34, RZ, RZ, UR31 ;  /* 0x0000001fff227e24 */ /* 0x000fe2000f8e00ff */
[----:B------:R-:W1:Y:S01]  /*05a0*/  I2F.RP R0, R16 ;  /* 0x0000001000007306 */ /* 0x000e620000209400 */
[----:B------:R-:W-:Y:S01]  /*05b0*/  ISETP.GE.AND P3, PT, R4, RZ, PT ;  /* 0x000000ff0400720c */ /* 0x000fe20003f66270 */
[----:B------:R-:W-:Y:S01]  /*05c0*/  IMAD.SHL.U32 R4, R7, 0x8, RZ ;  /* 0x0000000807047824 */ /* 0x000fe200078e00ff */
[----:B------:R-:W-:-:S04]  /*05d0*/  UIADD3 UR14, URZ, -UR5, URZ ;  /* 0x800000053f0e7290 */ /* 0x000fc8000fffe03f */
[----:B------:R-:W-:Y:S01]  /*05e0*/  LOP3.LUT R4, R4, 0x300, RZ, 0xc0, !PT ;  /* 0x0000030004047812 */ /* 0x000fe200078ec0ff */
[----:B------:R-:W-:Y:S01]  /*05f0*/  UIMAD UR14, UR14, UR30, URZ ;  /* 0x0000001e0e0e72a4 */ /* 0x000fe2000f8e023f */
[----:B-1----:R-:W1:Y:S02]  /*0600*/  MUFU.RCP R0, R0 ;  /* 0x0000000000007308 */ /* 0x002e640000001000 */
[----:B-1----:R-:W-:Y:S01]  /*0610*/  VIADD R2, R0, 0xffffffe ;  /* 0x0ffffffe00027836 */ /* 0x002fe20000000000 */
[----:B------:R-:W-:-:S05]  /*0620*/  IABS R0, R18 ;  /* 0x0000001200007213 */ /* 0x000fca0000000000 */
[----:B------:R1:W2:Y:S02]  /*0630*/  F2I.FTZ.U32.TRUNC.NTZ R3, R2 ;  /* 0x0000000200037305 */ /* 0x0002a4000021f000 */
[----:B-1----:R-:W-:Y:S02]  /*0640*/  IMAD.MOV.U32 R2, RZ, RZ, RZ ;  /* 0x000000ffff027224 */ /* 0x002fe400078e00ff */
[----:B--2---:R-:W-:-:S04]  /*0650*/  IMAD.MOV R9, RZ, RZ, -R3 ;  /* 0x000000ffff097224 */ /* 0x004fc800078e0a03 */
[----:B------:R-:W-:Y:S01]  /*0660*/  IMAD R5, R9, R16, RZ ;  /* 0x0000001009057224 */ /* 0x000fe200078e02ff */
[----:B------:R-:W-:-:S03]  /*0670*/  IABS R9, UR22 ;  /* 0x0000001600097c13 */ /* 0x000fc60008000000 */
[----:B------:R-:W-:Y:S02]  /*0680*/  IMAD.HI.U32 R2, R3, R5, R2 ;  /* 0x0000000503027227 */ /* 0x000fe400078e0002 */
[----:B------:R-:W1:Y:S02]  /*0690*/  I2F.RP R5, R9 ;  /* 0x0000000900057306 */ /* 0x000e640000209400 */
[----:B------:R-:W-:Y:S02]  /*06a0*/  IMAD.MOV.U32 R3, RZ, RZ, R0 ;  /* 0x000000ffff037224 */ /* 0x000fe400078e0000 */
[----:B------:R-:W-:Y:S02]  /*06b0*/  IMAD.MOV R0, RZ, RZ, -R8 ;  /* 0x000000ffff007224 */ /* 0x000fe400078e0a08 */
[----:B------:R-:W-:-:S04]  /*06c0*/  IMAD.HI.U32 R2, R2, R3, RZ ;  /* 0x0000000302027227 */ /* 0x000fc800078e00ff */
[----:B------:R-:W-:Y:S01]  /*06d0*/  IMAD R3, R2, R0, R3 ;  /* 0x0000000002037224 */ /* 0x000fe200078e0203 */
[C---:B------:R-:W-:Y:S01]  /*06e0*/  LOP3.LUT R0, R7.reuse, 0x1c0, RZ, 0xc0, !PT ;  /* 0x000001c007007812 */ /* 0x040fe200078ec0ff */
[----:B------:R-:W-:-:S03]  /*06f0*/  IMAD.SHL.U32 R8, R7, 0x4, RZ ;  /* 0x0000000407087824 */ /* 0x000fc600078e00ff */
[----:B------:R-:W-:Y:S01]  /*0700*/  ISETP.GT.U32.AND P1, PT, R16, R3, PT ;  /* 0x000000031000720c */ /* 0x000fe20003f24070 */
[----:B-1----:R-:W1:Y:S01]  /*0710*/  MUFU.RCP R5, R5 ;  /* 0x0000000500057308 */ /* 0x002e620000001000 */
[----:B------:R-:W-:Y:S02]  /*0720*/  SHF.R.U32.HI R11, RZ, 0x4, R0 ;  /* 0x00000004ff0b7819 */ /* 0x000fe40000011600 */
[----:B------:R-:W-:Y:S02]  /*0730*/  LOP3.LUT R0, R8, 0x7fc, RZ, 0xc0, !PT ;  /* 0x000007fc08007812 */ /* 0x000fe400078ec0ff */
[----:B------:R-:W-:Y:S02]  /*0740*/  LOP3.LUT R14, R11, 0x70, R6, 0x78, !PT ;  /* 0x000000700b0e7812 */ /* 0x000fe400078e7806 */
[----:B------:R-:W-:Y:S02]  /*0750*/  LOP3.LUT R0, R0, 0x70, R13, 0x78, !PT ;  /* 0x0000007000007812 */ /* 0x000fe400078e780d */
[----:B------:R-:W-:-:S03]  /*0760*/  SHF.R.U32.HI R6, RZ, 0x5, R7 ;  /* 0x00000005ff067819 */ /* 0x000fc60000011607 */
[----:B------:R-:W-:Y:S01]  /*0770*/  @!P1 IMAD.IADD R3, R3, 0x1, -R16 ;  /* 0x0000000103039824 */ /* 0x000fe200078e0a10 */
[----:B------:R-:W-:Y:S01]  /*0780*/  SGXT.U32 R6, R6, 0x4 ;  /* 0x000000040606781a */ /* 0x000fe20000000000 */
[----:B------:R-:W-:Y:S01]  /*0790*/  @!P1 VIADD R2, R2, 0x1 ;  /* 0x0000000102029836 */ /* 0x000fe20000000000 */
[----:B------:R-:W-:Y:S02]  /*07a0*/  ISETP.NE.AND P1, PT, RZ, UR4, PT ;  /* 0x00000004ff007c0c */ /* 0x000fe4000bf25270 */
[----:B------:R-:W-:Y:S01]  /*07b0*/  ISETP.GE.U32.AND P0, PT, R3, R16, PT ;  /* 0x000000100300720c */ /* 0x000fe20003f06070 */
[----:B-1----:R-:W-:Y:S01]  /*07c0*/  VIADD R5, R5, 0xffffffe ;  /* 0x0ffffffe05057836 */ /* 0x002fe20000000000 */
[----:B------:R-:W-:-:S03]  /*07d0*/  LOP3.LUT R3, R7, 0x180, RZ, 0xc0, !PT ;  /* 0x0000018007037812 */ /* 0x000fc600078ec0ff */
[----:B------:R-:W1:Y:S02]  /*07e0*/  F2I.FTZ.U32.TRUNC.NTZ R11, R5 ;  /* 0x00000005000b7305 */ /* 0x000e64000021f000 */
[----:B------:R-:W-:Y:S01]  /*07f0*/  IMAD R13, R3, 0x10, R4 ;  /* 0x00000010030d7824 */ /* 0x000fe200078e0204 */
[----:B------:R-:W-:Y:S02]  /*0800*/  SHF.R.U32.HI R4, RZ, 0x2, R3 ;  /* 0x00000002ff047819 */ /* 0x000fe40000011603 */
[----:B------:R-:W-:Y:S01]  /*0810*/  SEL R3, RZ, 0x4, P4 ;  /* 0x00000004ff037807 */ /* 0x000fe20002000000 */
[----:B------:R-:W-:Y:S02]  /*0820*/  IMAD.IADD R13, R10, 0x1, R13 ;  /* 0x000000010a0d7824 */ /* 0x000fe400078e020d */
[----:B------:R-:W-:Y:S01]  /*0830*/  @P0 VIADD R2, R2, 0x1 ;  /* 0x0000000102020836 */ /* 0x000fe20000000000 */
[----:B------:R-:W-:-:S03]  /*0840*/  SEL R3, R3, RZ, P2 ;  /* 0x000000ff03037207 */ /* 0x000fc60001000000 */
[----:B------:R-:W-:Y:S01]  /*0850*/  IMAD.MOV.U32 R12, RZ, RZ, R2 ;  /* 0x000000ffff0c7224 */ /* 0x000fe200078e0002 */
[----:B------:R-:W-:Y:S02]  /*0860*/  ISETP.NE.U32.AND P0, PT, R3, RZ, PT ;  /* 0x000000ff0300720c */ /* 0x000fe40003f05070 */
[----:B------:R-:W-:Y:S01]  /*0870*/  LOP3.LUT R2, R15, R4, RZ, 0x3c, !PT ;  /* 0x000000040f027212 */ /* 0x000fe200078e3cff */
[----:B------:R-:W-:Y:S01]  /*0880*/  @!P3 IMAD.MOV R12, RZ, RZ, -R12 ;  /* 0x000000ffff0cb224 */ /* 0x000fe200078e0a0c */
[----:B------:R-:W-:Y:S01]  /*0890*/  @!P1 LOP3.LUT R12, RZ, UR4, RZ, 0x33, !PT ;  /* 0x00000004ff0c9c12 */ /* 0x000fe2000f8e33ff */
[----:B-1----:R-:W-:Y:S01]  /*08a0*/  IMAD.MOV R10, RZ, RZ, -R11 ;  /* 0x000000ffff0a7224 */ /* 0x002fe200078e0a0b */
[----:B------:R-:W-:-:S03]  /*08b0*/  LOP3.LUT R4, R13, 0x70, R8, 0x78, !PT ;  /* 0x000000700d047812 */ /* 0x000fc600078e7808 */
[----:B------:R-:W-:Y:S02]  /*08c0*/  IMAD.SHL.U32 R3, R12, 0x100, RZ ;  /* 0x000001000c037824 */ /* 0x000fe400078e00ff */
[----:B------:R-:W-:Y:S02]  /*08d0*/  IMAD.MOV R5, RZ, RZ, -R12 ;  /* 0x000000ffff057224 */ /* 0x000fe400078e0a0c */
[----:B------:R-:W-:Y:S01]  /*08e0*/  IMAD R13, R10, R9, RZ ;  /* 0x000000090a0d7224 */ /* 0x000fe200078e02ff */
[----:B------:R-:W-:Y:S01]  /*08f0*/  LOP3.LUT R8, R3, R6, RZ, 0xfc, !PT ;  /* 0x0000000603087212 */ /* 0x000fe200078efcff */
[----:B------:R-:W-:Y:S02]  /*0900*/  IMAD.MOV.U32 R10, RZ, RZ, RZ ;  /* 0x000000ffff0a7224 */ /* 0x000fe400078e00ff */
[----:B------:R-:W-:Y:S01]  /*0910*/  IMAD R5, R5, UR4, R18 ;  /* 0x0000000405057c24 */ /* 0x000fe2000f8e0212 */
[----:B------:R-:W-:Y:S01]  /*0920*/  LOP3.LUT R6, R8, 0x20, RZ, 0xfc, !PT ;  /* 0x0000002008067812 */ /* 0x000fe200078efcff */
[----:B------:R-:W-:Y:S01]  /*0930*/  UMOV UR4, URZ ;  /* 0x0000003f00047c82 */ /* 0x000fe20008000000 */
[----:B------:R-:W-:Y:S01]  /*0940*/  IMAD.HI.U32 R10, R11, R13, R10 ;  /* 0x0000000d0b0a7227 */ /* 0x000fe200078e000a */
[----:B------:R-:W-:Y:S01]  /*0950*/  UIMAD.WIDE.U32 UR14, UR5, UR14, UR4 ;  /* 0x0000000e050e72a5 */ /* 0x000fe2000f8e0004 */
[----:B------:R-:W-:Y:S01]  /*0960*/  IABS R13, R6 ;  /* 0x00000006000d7213 */ /* 0x000fe20000000000 */
[----:B------:R-:W-:Y:S01]  /*0970*/  ULOP3.LUT UR5, URZ, UR23, URZ, 0x33, !UPT ;  /* 0x000000173f057292 */ /* 0x000fe2000f8e333f */
[----:B------:R-:W-:Y:S01]  /*0980*/  VIADD R11, R3, UR43 ;  /* 0x0000002b030b7c36 */ /* 0x000fe20008000000 */
[----:B------:R-:W-:Y:S01]  /*0990*/  ISETP.GE.AND P6, PT, R6, RZ, PT ;  /* 0x000000ff0600720c */ /* 0x000fe20003fc6270 */
[----:B------:R-:W-:Y:S01]  /*09a0*/  VIADD R6, R5, UR10 ;  /* 0x0000000a05067c36 */ /* 0x000fe20008000000 */
[----:B------:R-:W-:Y:S01]  /*09b0*/  LOP3.LUT R15, R8, 0x40, RZ, 0xfc, !PT ;  /* 0x00000040080f7812 */ /* 0x000fe200078efcff */
[----:B------:R-:W-:Y:S01]  /*09c0*/  IMAD.HI.U32 R12, R13, UR15, RZ ;  /* 0x0000000f0d0c7c27 */ /* 0x000fe2000f8e00ff */
[----:B------:R-:W-:Y:S01]  /*09d0*/  R2UR UR16, R11 ;  /* 0x000000000b1072ca */ /* 0x000fe200000e0000 */
[----:B------:R-:W-:Y:S01]  /*09e0*/  ULDC UR4, c[0x0][0x240] ;  /* 0x0000900000047ab9 */ /* 0x000fe20000000800 */
[----:B------:R-:W-:Y:S01]  /*09f0*/  LOP3.LUT R11, R7, 0x3f, RZ, 0xc0, !PT ;  /* 0x0000003f070b7812 */ /* 0x000fe200078ec0ff */
[----:B------:R-:W-:Y:S01]  /*0a00*/  IMAD.MOV R12, RZ, RZ, -R12 ;  /* 0x000000ffff0c7224 */ /* 0x000fe200078e0a0c */
[----:B------:R-:W-:Y:S01]  /*0a10*/  ISETP.GE.AND P1, PT, R15, RZ, PT ;  /* 0x000000ff0f00720c */ /* 0x000fe20003f26270 */
[----:B------:R-:W1:Y:S01]  /*0a20*/  S2UR UR14, SR_CgaCtaId ;  /* 0x00000000000e79c3 */ /* 0x000e620000008800 */
[----:B------:R-:W-:Y:S01]  /*0a30*/  IABS R15, R15 ;  /* 0x0000000f000f7213 */ /* 0x000fe20000000000 */
[----:B------:R-:W-:Y:S01]  /*0a40*/  IMAD R5, R11, 0x80, R14 ;  /* 0x000000800b057824 */ /* 0x000fe200078e020e */
[----:B------:R-:W-:Y:S01]  /*0a50*/  IABS R21, R8 ;  /* 0x0000000800157213 */ /* 0x000fe20000000000 */
[----:B------:R-:W-:Y:S01]  /*0a60*/  IMAD R6, R6, 0x40, R11 ;  /* 0x0000004006067824 */ /* 0x000fe200078e020b */
[----:B------:R-:W-:Y:S01]  /*0a70*/  ULDC.64 UR10, c[0x0][0x218] ;  /* 0x00008600000a7ab9 */ /* 0x000fe20000000a00 */
[----:B------:R-:W-:Y:S01]  /*0a80*/  IMAD R11, R12, UR30, R13 ;  /* 0x0000001e0c0b7c24 */ /* 0x000fe2000f8e020d */
[----:B------:R-:W-:Y:S01]  /*0a90*/  LOP3.LUT R78, R5, 0x20, RZ, 0x3c, !PT ;  /* 0x00000020054e7812 */ /* 0x000fe200078e3cff */
[----:B------:R-:W-:Y:S01]  /*0aa0*/  IMAD.MOV.U32 R14, RZ, RZ, R15 ;  /* 0x000000ffff0e7224 */ /* 0x000fe200078e000f */
[----:B------:R-:W-:Y:S01]  /*0ab0*/  UIADD3 UR17, UR16, 0x10, URZ ;  /* 0x0000001010117890 */ /* 0x000fe2000fffe03f */
[----:B------:R-:W-:Y:S01]  /*0ac0*/  LOP3.LUT R15, R8, 0x60, RZ, 0xfc, !PT ;  /* 0x00000060080f7812 */ /* 0x000fe200078efcff */
[----:B------:R-:W-:Y:S01]  /*0ad0*/  UIADD3 UR18, UR16, 0x30, URZ ;  /* 0x0000003010127890 */ /* 0x000fe2000fffe03f */
[----:B------:R-:W-:Y:S01]  /*0ae0*/  ISETP.LT.U32.AND P3, PT, R11, UR30, PT ;  /* 0x0000001e0b007c0c */ /* 0x000fe2000bf61070 */
[----:B------:R-:W-:Y:S01]  /*0af0*/  IMAD.HI.U32 R12, R14, UR15, RZ ;  /* 0x0000000f0e0c7c27 */ /* 0x000fe2000f8e00ff */
[----:B------:R-:W-:Y:S01]  /*0b00*/  ISETP.GE.AND P5, PT, R15, RZ, PT ;  /* 0x000000ff0f00720c */ /* 0x000fe20003fa6270 */
[----:B------:R-:W-:Y:S01]  /*0b10*/  UIADD3 UR38, UR16, 0x70, URZ ;  /* 0x0000007010267890 */ /* 0x000fe2000fffe03f */
[----:B------:R-:W-:Y:S01]  /*0b20*/  IABS R15, R15 ;  /* 0x0000000f000f7213 */ /* 0x000fe20000000000 */
[----:B------:R-:W-:Y:S01]  /*0b30*/  IMAD.MOV R13, RZ, RZ, -R12 ;  /* 0x000000ffff0d7224 */ /* 0x000fe200078e0a0c */
[----:B------:R-:W-:Y:S01]  /*0b40*/  UIADD3 UR37, UR16, 0x50, URZ ;  /* 0x0000005010257890 */ /* 0x000fe2000fffe03f */
[----:B------:R-:W-:Y:S01]  /*0b50*/  IMAD.U32 R12, RZ, RZ, UR17 ;  /* 0x00000011ff0c7e24 */ /* 0x000fe2000f8e00ff */
[----:B------:R-:W-:Y:S01]  /*0b60*/  UIADD3 UR39, UR16, 0x90, URZ ;  /* 0x0000009010277890 */ /* 0x000fe2000fffe03f */
[----:B------:R-:W-:Y:S01]  /*0b70*/  IMAD R13, R13, UR30, R14 ;  /* 0x0000001e0d0d7c24 */ /* 0x000fe2000f8e020e */
[----:B------:R-:W-:Y:S01]  /*0b80*/  UIADD3 UR40, UR16, 0xb0, URZ ;  /* 0x000000b010287890 */ /* 0x000fe2000fffe03f */
[----:B------:R-:W-:Y:S01]  /*0b90*/  IMAD.U32 R16, RZ, RZ, UR18 ;  /* 0x00000012ff107e24 */ /* 0x000fe2000f8e00ff */
[----:B------:R-:W-:Y:S01]  /*0ba0*/  IABS R14, R12 ;  /* 0x0000000c000e7213 */ /* 0x000fe20000000000 */
[----:B------:R-:W-:Y:S01]  /*0bb0*/  @!P3 VIADD R11, R11, -UR30 ;  /* 0x8000001e0b0bbc36 */ /* 0x000fe20008000000 */
[----:B------:R-:W-:Y:S01]  /*0bc0*/  ISETP.LT.U32.AND P4, PT, R13, UR30, PT ;  /* 0x0000001e0d007c0c */ /* 0x000fe2000bf81070 */
[----:B------:R-:W-:Y:S01]  /*0bd0*/  IMAD.HI.U32 R12, R15, UR15, RZ ;  /* 0x0000000f0f0c7c27 */ /* 0x000fe2000f8e00ff */
[----:B------:R-:W-:Y:S01]  /*0be0*/  R2UR UR28, R14 ;  /* 0x000000000e1c72ca */ /* 0x000fe200000e0000 */
[----:B-1----:R-:W-:Y:S01]  /*0bf0*/  ULEA UR7, UR14, UR7, 0x18 ;  /* 0x000000070e077291 */ /* 0x002fe2000f8ec03f */
[----:B------:R-:W-:Y:S01]  /*0c00*/  ISETP.LT.U32.AND P3, PT, R11, UR30, PT ;  /* 0x0000001e0b007c0c */ /* 0x000fe2000bf61070 */
[----:B------:R-:W-:Y:S01]  /*0c10*/  IMAD.MOV R12, RZ, RZ, -R12 ;  /* 0x000000ffff0c7224 */ /* 0x000fe200078e0a0c */
[----:B------:R-:W-:Y:S01]  /*0c20*/  IABS R16, R16 ;  /* 0x0000001000107213 */ /* 0x000fe20000000000 */
[----:B------:R-:W-:Y:S01]  /*0c30*/  IMAD.U32 R17, RZ, RZ, UR37 ;  /* 0x00000025ff117e24 */ /* 0x000fe2000f8e00ff */
[----:B------:R-:W-:Y:S01]  /*0c40*/  UIADD3 UR33, UR16, 0xd0, URZ ;  /* 0x000000d010217890 */ /* 0x000fe2000fffe03f */
[----:B------:R-:W-:Y:S01]  /*0c50*/  IMAD R14, R12, UR30, R15 ;  /* 0x0000001e0c0e7c24 */ /* 0x000fe2000f8e020f */
[----:B------:R-:W-:Y:S01]  /*0c60*/  R2UR UR29, R16 ;  /* 0x00000000101d72ca */ /* 0x000fe200000e0000 */
[----:B------:R-:W-:Y:S01]  /*0c70*/  IMAD.U32 R12, RZ, RZ, UR38 ;  /* 0x00000026ff0c7e24 */ /* 0x000fe2000f8e00ff */
[C---:B------:R-:W-:Y:S01]  /*0c80*/  LOP3.LUT R15, R8.reuse, 0x80, RZ, 0xfc, !PT ;  /* 0x00000080080f7812 */ /* 0x040fe200078efcff */
[----:B------:R-:W-:Y:S01]  /*0c90*/  @!P4 VIADD R13, R13, -UR30 ;  /* 0x8000001e0d0dcc36 */ /* 0x000fe20008000000 */
[----:B------:R-:W-:Y:S01]  /*0ca0*/  IABS R17, R17 ;  /* 0x0000001100117213 */ /* 0x000fe20000000000 */
[----:B------:R-:W-:Y:S01]  /*0cb0*/  UIMAD.WIDE.U32 UR26, UR15, UR28, URZ ;  /* 0x0000001c0f1a72a5 */ /* 0x000fe2000f8e003f */
[----:B------:R-:W-:Y:S01]  /*0cc0*/  IABS R16, R12 ;  /* 0x0000000c00107213 */ /* 0x000fe20000000000 */
[----:B------:R-:W-:Y:S01]  /*0cd0*/  @!P3 VIADD R11, R11, -UR30 ;  /* 0x8000001e0b0bbc36 */ /* 0x000fe20008000000 */
[----:B------:R-:W-:Y:S01]  /*0ce0*/  ISETP.LT.U32.AND P3, PT, R13, UR30, PT ;  /* 0x0000001e0d007c0c */ /* 0x000fe2000bf61070 */
[----:B------:R-:W-:Y:S01]  /*0cf0*/  UIADD3 UR27, -UR27, URZ, URZ ;  /* 0x0000003f1b1b7290 */ /* 0x000fe2000fffe13f */
[----:B------:R-:W-:Y:S01]  /*0d00*/  ISETP.GE.AND P4, PT, R15, RZ, PT ;  /* 0x000000ff0f00720c */ /* 0x000fe20003f86270 */
[----:B------:R-:W-:Y:S01]  /*0d10*/  IMAD.MOV.U32 R12, RZ, RZ, R11 ;  /* 0x000000ffff0c7224 */ /* 0x000fe200078e000b */
[----:B------:R-:W-:Y:S01]  /*0d20*/  IABS R15, R15 ;  /* 0x0000000f000f7213 */ /* 0x000fe20000000000 */
[----:B------:R-:W-:Y:S01]  /*0d30*/  IMAD.MOV.U32 R11, RZ, RZ, R16 ;  /* 0x000000ffff0b7224 */ /* 0x000fe200078e0010 */
[----:B------:R-:W-:Y:S01]  /*0d40*/  LOP3.LUT R16, R8, 0xa0, RZ, 0xfc, !PT ;  /* 0x000000a008107812 */ /* 0x000fe200078efcff */
[----:B------:R-:W-:Y:S01]  /*0d50*/  @!P6 IMAD.MOV R12, RZ, RZ, -R12 ;  /* 0x000000ffff0ce224 */ /* 0x000fe200078e0a0c */
[----:B------:R-:W-:Y:S01]  /*0d60*/  ISETP.LT.U32.AND P6, PT, R14, UR30, PT ;  /* 0x0000001e0e007c0c */ /* 0x000fe2000bfc1070 */
[----:B------:R-:W-:Y:S01]  /*0d70*/  UIADD3 UR14, UR16, 0xf0, URZ ;  /* 0x000000f0100e7890 */ /* 0x000fe2000fffe03f */
[----:B------:R-:W-:Y:S01]  /*0d80*/  R2UR UR35, R11 ;  /* 0x000000000b2372ca */ /* 0x000fe200000e0000 */
[----:B------:R-:W-:Y:S01]  /*0d90*/  IMAD.HI.U32 R11, R15, UR15, RZ ;  /* 0x0000000f0f0b7c27 */ /* 0x000fe2000f8e00ff */
[----:B------:R-:W-:Y:S01]  /*0da0*/  IABS R18, R16 ;  /* 0x0000001000127213 */ /* 0x000fe20000000000 */
[----:B------:R-:W-:Y:S01]  /*0db0*/  UISETP.GE.AND UP3, UPT, UR17, URZ, UPT ;  /* 0x0000003f1100728c */ /* 0x000fe2000bf66270 */
[----:B------:R-:W-:Y:S01]  /*0dc0*/  R2UR UR34, R17 ;  /* 0x00000000112272ca */ /* 0x000fe200000e0000 */
[----:B------:R-:W-:Y:S01]  /*0dd0*/  @!P3 VIADD R13, R13, -UR30 ;  /* 0x8000001e0d0dbc36 */ /* 0x000fe20008000000 */
[----:B------:R-:W-:Y:S01]  /*0de0*/  ISETP.GE.AND P3, PT, R16, RZ, PT ;  /* 0x000000ff1000720c */ /* 0x000fe20003f66270 */
[----:B------:R-:W-:Y:S01]  /*0df0*/  IMAD.MOV R16, RZ, RZ, -R11 ;  /* 0x000000ffff107224 */ /* 0x000fe200078e0a0b */
[----:B------:R-:W-:Y:S01]  /*0e00*/  LOP3.LUT R17, R8, 0xc0, RZ, 0xfc, !PT ;  /* 0x000000c008117812 */ /* 0x000fe200078efcff */
[----:B------:R-:W-:Y:S01]  /*0e10*/  @!P1 IMAD.MOV R13, RZ, RZ, -R13 ;  /* 0x000000ffff0d9224 */ /* 0x000fe200078e0a0d */
[----:B------:R-:W-:Y:S01]  /*0e20*/  UIMAD.WIDE.U32 UR20, UR15, UR29, URZ ;  /* 0x0000001d0f1472a5 */ /* 0x000fe2000f8e003f */
[----:B------:R-:W-:Y:S01]  /*0e30*/  @!P6 VIADD R14, R14, -UR30 ;  /* 0x8000001e0e0eec36 */ /* 0x000fe20008000000 */
[----:B------:R-:W-:Y:S01]  /*0e40*/  ISETP.GE.AND P1, PT, R17, RZ, PT ;  /* 0x000000ff1100720c */ /* 0x000fe20003f26270 */
[----:B------:R-:W-:Y:S01]  /*0e50*/  IMAD R15, R16, UR30, R15 ;  /* 0x0000001e100f7c24 */ /* 0x000fe2000f8e020f */
[----:B------:R-:W-:Y:S01]  /*0e60*/  IABS R19, R17 ;  /* 0x0000001100137213 */ /* 0x000fe20000000000 */
[----:B------:R-:W-:Y:S01]  /*0e70*/  IMAD.MOV.U32 R17, RZ, RZ, R18 ;  /* 0x000000ffff117224 */ /* 0x000fe200078e0012 */
[----:B------:R-:W-:Y:S01]  /*0e80*/  ISETP.LT.U32.AND P6, PT, R14, UR30, PT ;  /* 0x0000001e0e007c0c */ /* 0x000fe2000bfc1070 */
[----:B------:R-:W-:Y:S01]  /*0e90*/  UISETP.GE.AND UP4, UPT, UR18, URZ, UPT ;  /* 0x0000003f1200728c */ /* 0x000fe2000bf86270 */
[----:B------:R-:W-:Y:S01]  /*0ea0*/  IMAD.U32 R60, RZ, RZ, UR5 ;  /* 0x00000005ff3c7e24 */ /* 0x000fe2000f8e00ff */
[----:B------:R-:W-:-:S02]  /*0eb0*/  UIMAD.WIDE.U32 UR16, UR15, UR35, URZ ;  /* 0x000000230f1072a5 */ /* 0x000fc4000f8e003f */
[----:B------:R-:W-:Y:S01]  /*0ec0*/  IMAD.HI.U32 R11, R17, UR15, RZ ;  /* 0x0000000f110b7c27 */ /* 0x000fe2000f8e00ff */
[----:B------:R-:W-:Y:S02]  /*0ed0*/  UIMAD.WIDE.U32 UR18, UR15, UR34, URZ ;  /* 0x000000220f1272a5 */ /* 0x000fe4000f8e003f */
[----:B------:R-:W-:Y:S01]  /*0ee0*/  UIMAD UR18, UR30, UR27, UR28 ;  /* 0x0000001b1e1272a4 */ /* 0x000fe2000f8e021c */
[----:B------:R-:W-:Y:S01]  /*0ef0*/  IMAD.HI.U32 R16, R19, UR15, RZ ;  /* 0x0000000f13107c27 */ /* 0x000fe2000f8e00ff */
[----:B------:R-:W-:Y:S02]  /*0f00*/  UIADD3 UR21, -UR21, URZ, URZ ;  /* 0x0000003f15157290 */ /* 0x000fe4000fffe13f */
[----:B------:R-:W-:Y:S01]  /*0f10*/  UIADD3 UR17, -UR17, URZ, URZ ;  /* 0x0000003f11117290 */ /* 0x000fe2000fffe13f */
[----:B------:R-:W-:Y:S01]  /*0f20*/  IMAD.MOV R18, RZ, RZ, -R11 ;  /* 0x000000ffff127224 */ /* 0x000fe200078e0a0b */
[----:B------:R-:W-:Y:S02]  /*0f30*/  UISETP.GT.U32.AND UP1, UPT, UR30, UR18, UPT ;  /* 0x000000121e00728c */ /* 0x000fe4000bf24070 */
[----:B------:R-:W-:Y:S01]  /*0f40*/  @!P6 VIADD R14, R14, -UR30 ;  /* 0x8000001e0e0eec36 */ /* 0x000fe20008000000 */
[----:B------:R-:W-:Y:S01]  /*0f50*/  ISETP.LT.U32.AND P6, PT, R15, UR30, PT ;  /* 0x0000001e0f007c0c */ /* 0x000fe2000bfc1070 */
[----:B------:R-:W-:Y:S01]  /*0f60*/  IMAD.MOV R20, RZ, RZ, -R16 ;  /* 0x000000ffff147224 */ /* 0x000fe200078e0a10 */
[----:B------:R-:W-:-:S02]  /*0f70*/  UIMAD UR27, UR30, UR21, UR29 ;  /* 0x000000151e1b72a4 */ /* 0x000fc4000f8e021d */
[----:B------:R-:W-:Y:S01]  /*0f80*/  IMAD R16, R18, UR30, R17 ;  /* 0x0000001e12107c24 */ /* 0x000fe2000f8e0211 */
[----:B------:R-:W-:Y:S02]  /*0f90*/  UIMAD UR29, UR30, UR17, UR35 ;  /* 0x000000111e1d72a4 */ /* 0x000fe4000f8e0223 */
[----:B------:R-:W-:Y:S01]  /*0fa0*/  IMAD R17, R20, UR30, R19 ;  /* 0x0000001e14117c24 */ /* 0x000fe2000f8e0213 */
[----:B------:R-:W-:Y:S01]  /*0fb0*/  LOP3.LUT R20, R8, 0xe0, RZ, 0xfc, !PT ;  /* 0x000000e008147812 */ /* 0x000fe200078efcff */
[----:B------:R-:W-:Y:S01]  /*0fc0*/  @!P5 IMAD.MOV R14, RZ, RZ, -R14 ;  /* 0x000000ffff0ed224 */ /* 0x000fe200078e0a0e */
[----:B------:R-:W-:Y:S01]  /*0fd0*/  ISETP.LT.U32.AND P5, PT, R16, UR30, PT ;  /* 0x0000001e10007c0c */ /* 0x000fe2000bfa1070 */
[----:B------:R-:W-:Y:S01]  /*0fe0*/  IMAD.MOV.U32 R18, RZ, RZ, R21 ;  /* 0x000000ffff127224 */ /* 0x000fe200078e0015 */
[----:B------:R-:W-:Y:S01]  /*0ff0*/  UISETP.GT.U32.AND UP6, UPT, UR30, UR29, UPT ;  /* 0x0000001d1e00728c */ /* 0x000fe2000bfc4070 */
[----:B------:R-:W-:Y:S01]  /*1000*/  IMAD.U32 R19, RZ, RZ, UR39 ;  /* 0x00000027ff137e24 */ /* 0x000fe2000f8e00ff */
[----:B------:R-:W-:-:S02]  /*1010*/  @!UP1 UIADD3 UR18, UR18, -UR30, URZ ;  /* 0x8000001e12129290 */ /* 0x000fc4000fffe03f */
[----:B------:R-:W-:Y:S01]  /*1020*/  @!P6 VIADD R15, R15, -UR30 ;  /* 0x8000001e0f0fec36 */ /* 0x000fe20008000000 */
[----:B------:R-:W-:Y:S01]  /*1030*/  UISETP.GT.U32.AND UP5, UPT, UR30, UR27, UPT ;  /* 0x0000001b1e00728c */ /* 0x000fe2000bfa4070 */
[----:B------:R-:W-:Y:S01]  /*1040*/  IMAD.HI.U32 R11, R18, UR15, RZ ;  /* 0x0000000f120b7c27 */ /* 0x000fe2000f8e00ff */
[----:B------:R-:W-:Y:S01]  /*1050*/  IABS R19, R19 ;  /* 0x0000001300137213 */ /* 0x000fe20000000000 */
[----:B------:R-:W-:Y:S02]  /*1060*/  UISETP.GT.U32.AND UP1, UPT, UR30, UR18, UPT ;  /* 0x000000121e00728c */ /* 0x000fe4000bf24070 */
[----:B------:R-:W-:Y:S01]  /*1070*/  ISETP.LT.U32.AND P6, PT, R15, UR30, PT ;  /* 0x0000001e0f007c0c */ /* 0x000fe2000bfc1070 */
[----:B------:R-:W-:Y:S01]  /*1080*/  IMAD.MOV R11, RZ, RZ, -R11 ;  /* 0x000000ffff0b7224 */ /* 0x000fe200078e0a0b */
[----:B------:R-:W-:Y:S01]  /*1090*/  R2UR UR36, R19 ;  /* 0x00000000132472ca */ /* 0x000fe200000e0000 */
[----:B------:R-:W-:Y:S01]  /*10a0*/  @!P5 VIADD R16, R16, -UR30 ;  /* 0x8000001e1010dc36 */ /* 0x000fe20008000000 */
[----:B------:R-:W-:-:S02]  /*10b0*/  @!UP6 UIADD3 UR29, UR29, -UR30, URZ ;  /* 0x8000001e1d1de290 */ /* 0x000fc4000fffe03f */
[----:B------:R-:W-:Y:S01]  /*10c0*/  IMAD R11, R11, UR30, R18 ;  /* 0x0000001e0b0b7c24 */ /* 0x000fe2000f8e0212 */
[----:B------:R-:W-:Y:S01]  /*10d0*/  UISETP.GE.AND UP6, UPT, UR37, URZ, UPT ;  /* 0x0000003f2500728c */ /* 0x000fe2000bfc6270 */
[----:B------:R-:W-:Y:S01]  /*10e0*/  IMAD.U32 R18, RZ, RZ, UR40 ;  /* 0x00000028ff127e24 */ /* 0x000fe2000f8e00ff */
[C---:B------:R-:W-:Y:S01]  /*10f0*/  ISETP.LT.U32.AND P5, PT, R16.reuse, UR30, PT ;  /* 0x0000001e10007c0c */ /* 0x040fe2000bfa1070 */
[----:B------:R-:W-:Y:S01]  /*1100*/  UIADD3 UR19, -UR19, URZ, URZ ;  /* 0x0000003f13137290 */ /* 0x000fe2000fffe13f */
[----:B------:R-:W-:Y:S01]  /*1110*/  VIADD R79, R5, UR7 ;  /* 0x00000007054f7c36 */ /* 0x000fe20008000000 */
[----:B------:R-:W-:Y:S01]  /*1120*/  @!UP1 UIADD3 UR18, UR18, -UR30, URZ ;  /* 0x8000001e12129290 */ /* 0x000fe2000fffe03f */
[----:B------:R-:W-:Y:S01]  /*1130*/  IABS R19, R18 ;  /* 0x0000001200137213 */ /* 0x000fe20000000000 */
[----:B------:R-:W-:Y:S01]  /*1140*/  @!P6 VIADD R15, R15, -UR30 ;  /* 0x8000001e0f0fec36 */ /* 0x000fe20008000000 */
[----:B------:R-:W-:Y:S01]  /*1150*/  ISETP.LT.U32.AND P6, PT, R17, UR30, PT ;  /* 0x0000001e11007c0c */ /* 0x000fe2000bfc1070 */
[----:B------:R-:W-:Y:S01]  /*1160*/  IMAD.U32 R18, RZ, RZ, UR33 ;  /* 0x00000021ff127e24 */ /* 0x000fe2000f8e00ff */
[----:B------:R-:W-:Y:S01]  /*1170*/  UISETP.GE.AND UP1, UPT, UR38, URZ, UPT ;  /* 0x0000003f2600728c */ /* 0x000fe2000bf26270 */
[----:B------:R-:W-:Y:S01]  /*1180*/  R2UR UR35, R19 ;  /* 0x00000000132372ca */ /* 0x000fe200000e0000 */
[----:B------:R-:W-:Y:S01]  /*1190*/  @!UP5 UIADD3 UR27, UR27, -UR30, URZ ;  /* 0x8000001e1b1bd290 */ /* 0x000fe2000fffe03f */
[----:B------:R-:W-:Y:S01]  /*11a0*/  IABS R19, R6 ;  /* 0x0000000600137213 */ /* 0x000fe20000000000 */
[----:B------:R-:W-:Y:S01]  /*11b0*/  UIMAD UR28, UR30, UR19, UR34 ;  /* 0x000000131e1c72a4 */ /* 0x000fe2000f8e0222 */
[----:B------:R-:W-:Y:S01]  /*11c0*/  IABS R18, R18 ;  /* 0x0000001200127213 */ /* 0x000fe20000000000 */
[----:B------:R-:W-:Y:S01]  /*11d0*/  @!P5 VIADD R16, R16, -UR30 ;  /* 0x8000001e1010dc36 */ /* 0x000fe20008000000 */
[----:B------:R-:W-:Y:S01]  /*11e0*/  ISETP.GE.AND P5, PT, R8, RZ, PT ;  /* 0x000000ff0800720c */ /* 0x000fe20003fa6270 */
[----:B------:R-:W-:Y:S01]  /*11f0*/  IMAD.U32 R8, RZ, RZ, UR14 ;  /* 0x0000000eff087e24 */ /* 0x000fe2000f8e00ff */
[----:B------:R-:W-:Y:S01]  /*1200*/  R2UR UR37, R18 ;  /* 0x00000000122572ca */ /* 0x000fe200000e0000 */
[----:B------:R-:W-:-:S02]  /*1210*/  UISETP.GT.U32.AND UP5, UPT, UR30, UR27, UPT ;  /* 0x0000001b1e00728c */ /* 0x000fc4000bfa4070 */
[----:B------:R-:W-:Y:S01]  /*1220*/  @!P6 VIADD R17, R17, -UR30 ;  /* 0x8000001e1111ec36 */ /* 0x000fe20008000000 */
[----:B------:R-:W-:Y:S01]  /*1230*/  IABS R18, R20 ;  /* 0x0000001400127213 */ /* 0x000fe20000000000 */
[----:B------:R-:W-:Y:S01]  /*1240*/  UIMAD.WIDE.U32 UR20, UR15, UR36, URZ ;  /* 0x000000240f1472a5 */ /* 0x000fe2000f8e003f */
[----:B------:R-:W-:Y:S01]  /*1250*/  IABS R22, R8 ;  /* 0x0000000800167213 */ /* 0x000fe20000000000 */
[----:B------:R-:W-:Y:S01]  /*1260*/  IMAD.HI.U32 R10, R10, R19, RZ ;  /* 0x000000130a0a7227 */ /* 0x000fe200078e00ff */
[----:B------:R-:W-:Y:S01]  /*1270*/  ISETP.LT.U32.AND P6, PT, R17, UR30, PT ;  /* 0x0000001e11007c0c */ /* 0x000fe2000bfc1070 */
[----:B------:R-:W-:Y:S01]  /*1280*/  UISETP.GT.U32.AND UP2, UPT, UR30, UR28, UPT ;  /* 0x0000001c1e00728c */ /* 0x000fe2000bf44070 */
[----:B------:R-:W-:Y:S01]  /*1290*/  R2UR UR38, R22 ;  /* 0x00000000162672ca */ /* 0x000fe200000e0000 */
[----:B------:R-:W-:Y:S01]  /*12a0*/  IMAD.HI.U32 R8, R18, UR15, RZ ;  /* 0x0000000f12087c27 */ /* 0x000fe2000f8e00ff */
[----:B------:R-:W-:Y:S01]  /*12b0*/  UIADD3 UR34, -UR21, URZ, URZ ;  /* 0x0000003f15227290 */ /* 0x000fe2000fffe13f */
[----:B------:R-:W-:-:S02]  /*12c0*/  UMOV UR26, UR18 ;  /* 0x00000012001a7c82 */ /* 0x000fc40008000000 */
[----:B------:R-:W-:Y:S01]  /*12d0*/  IMAD.MOV R21, RZ, RZ, -R8 ;  /* 0x000000ffff157224 */ /* 0x000fe200078e0a08 */
[----:B------:R-:W-:Y:S01]  /*12e0*/  UIMAD.WIDE.U32 UR18, UR15, UR35, URZ ;  /* 0x000000230f1272a5 */ /* 0x000fe2000f8e003f */
[----:B------:R-:W-:Y:S01]  /*12f0*/  IMAD.MOV R10, RZ, RZ, -R10 ;  /* 0x000000ffff0a7224 */ /* 0x000fe200078e0a0a */
[----:B------:R-:W-:Y:S01]  /*1300*/  UIMAD.WIDE.U32 UR16, UR15, UR37, URZ ;  /* 0x000000250f1072a5 */ /* 0x000fe2000f8e003f */
[----:B------:R-:W-:Y:S01]  /*1310*/  IMAD R18, R21, UR30, R18 ;  /* 0x0000001e15127c24 */ /* 0x000fe2000f8e0212 */
[----:B------:R-:W-:Y:S01]  /*1320*/  SHF.R.U32.HI R8, RZ, 0x6, R7 ;  /* 0x00000006ff087819 */ /* 0x000fe20000011607 */
[----:B------:R-:W-:Y:S01]  /*1330*/  @!P6 VIADD R17, R17, -UR30 ;  /* 0x8000001e1111ec36 */ /* 0x000fe20008000000 */
[----:B------:R-:W-:Y:S01]  /*1340*/  ISETP.LT.U32.AND P6, PT, R11, UR30, PT ;  /* 0x0000001e0b007c0c */ /* 0x000fe2000bfc1070 */
[----:B------:R-:W-:Y:S01]  /*1350*/  UIMAD.WIDE.U32 UR20, UR15, UR38, URZ ;  /* 0x000000260f1472a5 */ /* 0x000fe2000f8e003f */
[----:B------:R-:W-:Y:S01]  /*1360*/  IMAD R10, R9, R10, R19 ;  /* 0x0000000a090a7224 */ /* 0x000fe200078e0213 */
[----:B------:R-:W-:Y:S01]  /*1370*/  UIMAD UR15, UR30, UR34, UR36 ;  /* 0x000000221e0f72a4 */ /* 0x000fe2000f8e0224 */
[----:B------:R-:W-:Y:S01]  /*1380*/  SGXT.U32 R8, R8, 0x3 ;  /* 0x000000030808781a */ /* 0x000fe20000000000 */
[----:B------:R-:W-:Y:S01]  /*1390*/  @!UP5 UIADD3 UR27, UR27, -UR30, URZ ;  /* 0x8000001e1b1bd290 */ /* 0x000fe2000fffe03f */
[----:B------:R-:W-:Y:S01]  /*13a0*/  @!P4 IMAD.MOV R15, RZ, RZ, -R15 ;  /* 0x000000ffff0fc224 */ /* 0x000fe200078e0a0f */
[----:B------:R-:W-:Y:S01]  /*13b0*/  UISETP.GT.U32.AND UP5, UPT, UR30, UR15, UPT ;  /* 0x0000000f1e00728c */ /* 0x000fe2000bfa4070 */
[----:B------:R-:W-:Y:S01]  /*13c0*/  @!P3 IMAD.MOV R16, RZ, RZ, -R16 ;  /* 0x000000ffff10b224 */ /* 0x000fe200078e0a10 */
[----:B------:R-:W-:Y:S01]  /*13d0*/  @!UP2 UIADD3 UR28, UR28, -UR30, URZ ;  /* 0x8000001e1c1ca290 */ /* 0x000fe2000fffe03f */
[----:B------:R-:W-:Y:S01]  /*13e0*/  @!P1 IMAD.MOV R17, RZ, RZ, -R17 ;  /* 0x000000ffff119224 */ /* 0x000fe200078e0a11 */
[----:B------:R-:W-:Y:S01]  /*13f0*/  UIADD3 UR19, -UR19, URZ, URZ ;  /* 0x0000003f13137290 */ /* 0x000fe2000fffe13f */
[----:B------:R-:W-:Y:S01]  /*1400*/  PLOP3.LUT P1, PT, PT, PT, UP0, 0x80, 0x0 ;  /* 0x000000000000781c */ /* 0x000fe20003f2f008 */
[----:B------:R-:W-:Y:S01]  /*1410*/  @!P6 VIADD R11, R11, -UR30 ;  /* 0x8000001e0b0bec36 */ /* 0x000fe20008000000 */
[----:B------:R-:W-:Y:S01]  /*1420*/  UISETP.GT.U32.AND UP2, UPT, UR30, UR28, UPT ;  /* 0x0000001c1e00728c */ /* 0x000fe2000bf44070 */
[----:B------:R-:W-:Y:S01]  /*1430*/  LOP3.LUT R75, R8, 0x8, RZ, 0xfc, !PT ;  /* 0x00000008084b7812 */ /* 0x000fe200078efcff */
[----:B------:R-:W-:Y:S01]  /*1440*/  @!UP4 UIADD3 UR27, -UR27, URZ, URZ ;  /* 0x0000003f1b1bc290 */ /* 0x000fe2000fffe13f */
[----:B------:R-:W-:Y:S01]  /*1450*/  SEL R69, R60, R14, !P1 ;  /* 0x0000000e3c457207 */ /* 0x000fe20004800000 */
[----:B------:R-:W-:-:S02]  /*1460*/  @!UP5 UIADD3 UR15, UR15, -UR30, URZ ;  /* 0x8000001e0f0fd290 */ /* 0x000fc4000fffe03f */
[----:B------:R-:W-:Y:S01]  /*1470*/  ISETP.LT.U32.AND P6, PT, R11, UR30, PT ;  /* 0x0000001e0b007c0c */ /* 0x000fe2000bfc1070 */
[----:B------:R-:W-:Y:S01]  /*1480*/  UISETP.GT.U32.AND UP4, UPT, UR30, UR29, UPT ;  /* 0x0000001d1e00728c */ /* 0x000fe2000bf84070 */
[C---:B------:R-:W-:Y:S01]  /*1490*/  SEL R67, R60.reuse, R12, !P1 ;  /* 0x0000000c3c437207 */ /* 0x040fe20004800000 */
[----:B------:R-:W-:Y:S01]  /*14a0*/  UISETP.GT.U32.AND UP5, UPT, UR30, UR15, UPT ;  /* 0x0000000f1e00728c */ /* 0x000fe2000bfa4070 */
[C---:B------:R-:W-:Y:S01]  /*14b0*/  SEL R68, R60.reuse, R13, !P1 ;  /* 0x0000000d3c447207 */ /* 0x040fe20004800000 */
[----:B------:R-:W-:Y:S01]  /*14c0*/  @!UP3 UIADD3 UR26, -UR26, URZ, URZ ;  /* 0x0000003f1a1ab290 */ /* 0x000fe2000fffe13f */
[C---:B------:R-:W-:Y:S01]  /*14d0*/  SEL R63, R60.reuse, R15, !P1 ;  /* 0x0000000f3c3f7207 */ /* 0x040fe20004800000 */
[----:B------:R-:W-:Y:S01]  /*14e0*/  @!UP2 UIADD3 UR28, UR28, -UR30, URZ ;  /* 0x8000001e1c1ca290 */ /* 0x000fe2000fffe03f */
[C---:B------:R-:W-:Y:S01]  /*14f0*/  SEL R62, R60.reuse, R16, !P1 ;  /* 0x000000103c3e7207 */ /* 0x040fe20004800000 */
[----:B------:R-:W-:Y:S01]  /*1500*/  UISETP.GE.AND UP2, UPT, UR39, URZ, UPT ;  /* 0x0000003f2700728c */ /* 0x000fe2000bf46270 */
[----:B------:R-:W-:Y:S01]  /*1510*/  SEL R61, R60, R17, !P1 ;  /* 0x000000113c3d7207 */ /* 0x000fe20004800000 */
[----:B------:R-:W-:Y:S01]  /*1520*/  UIMAD UR16, UR30, UR19, UR35 ;  /* 0x000000131e1072a4 */ /* 0x000fe2000f8e0223 */
[----:B------:R-:W-:Y:S01]  /*1530*/  IMAD R67, R67, UR4, RZ ;  /* 0x0000000443437c24 */ /* 0x000fe2000f8e02ff */
[----:B------:R-:W-:Y:S01]  /*1540*/  UIADD3 UR17, -UR17, URZ, URZ ;  /* 0x0000003f11117290 */ /* 0x000fe2000fffe13f */
[----:B------:R-:W-:Y:S01]  /*1550*/  @!P6 VIADD R11, R11, -UR30 ;  /* 0x8000001e0b0bec36 */ /* 0x000fe20008000000 */
[----:B------:R-:W-:Y:S01]  /*1560*/  ISETP.LT.U32.AND P6, PT, R18, UR30, PT ;  /* 0x0000001e12007c0c */ /* 0x000fe2000bfc1070 */
[----:B------:R-:W-:Y:S01]  /*1570*/  @!UP6 UIADD3 UR28, -UR28, URZ, URZ ;  /* 0x0000003f1c1ce290 */ /* 0x000fe2000fffe13f */
[----:B------:R-:W-:Y:S01]  /*1580*/  IMAD R68, R68, UR4, RZ ;  /* 0x0000000444447c24 */ /* 0x000fe2000f8e02ff */
[----:B------:R-:W-:Y:S01]  /*1590*/  UISETP.GT.U32.AND UP6, UPT, UR30, UR16, UPT ;  /* 0x000000101e00728c */ /* 0x000fe2000bfc4070 */
[----:B------:R-:W-:Y:S01]  /*15a0*/  @!P5 IMAD.MOV R11, RZ, RZ, -R11 ;  /* 0x000000ffff0bd224 */ /* 0x000fe200078e0a0b */
[----:B------:R-:W-:Y:S01]  /*15b0*/  ISETP.GT.U32.AND P5, PT, R9, R10, PT ;  /* 0x0000000a0900720c */ /* 0x000fe20003fa4070 */
[----:B------:R-:W-:Y:S01]  /*15c0*/  USEL UR26, UR5, UR26, !UP0 ;  /* 0x0000001a051a7287 */ /* 0x000fe2000c000000 */
[----:B------:R-:W-:Y:S01]  /*15d0*/  IMAD R69, R69, UR4, RZ ;  /* 0x0000000445457c24 */ /* 0x000fe2000f8e02ff */
[----:B------:R-:W-:Y:S01]  /*15e0*/  UIMAD UR17, UR30, UR17, UR37 ;  /* 0x000000111e1172a4 */ /* 0x000fe2000f8e0225 */
[----:B------:R-:W-:Y:S01]  /*15f0*/  SEL R66, R60, R11, !P1 ;  /* 0x0000000b3c427207 */ /* 0x000fe20004800000 */
[----:B------:R-:W-:Y:S01]  /*1600*/  UIADD3 UR21, -UR21, URZ, URZ ;  /* 0x0000003f15157290 */ /* 0x000fe2000fffe13f */
[----:B------:R-:W-:Y:S01]  /*1610*/  IMAD R63, R63, UR4, RZ ;  /* 0x000000043f3f7c24 */ /* 0x000fe2000f8e02ff */
[----:B------:R-:W-:-:S02]  /*1620*/  @!UP5 UIADD3 UR15, UR15, -UR30, URZ ;  /* 0x8000001e0f0fd290 */ /* 0x000fc4000fffe03f */
[----:B------:R-:W-:Y:S01]  /*1630*/  @!P6 VIADD R18, R18, -UR30 ;  /* 0x8000001e1212ec36 */ /* 0x000fe20008000000 */
[----:B------:R-:W-:Y:S01]  /*1640*/  ISETP.GE.AND P6, PT, R8, UR8, PT ;  /* 0x0000000808007c0c */ /* 0x000fe2000bfc6270 */
[----:B------:R-:W-:Y:S01]  /*1650*/  @!UP4 UIADD3 UR29, UR29, -UR30, URZ ;  /* 0x8000001e1d1dc290 */ /* 0x000fe2000fffe03f */
[----:B------:R-:W-:Y:S01]  /*1660*/  IMAD R66, R66, UR4, RZ ;  /* 0x0000000442427c24 */ /* 0x000fe2000f8e02ff */
[----:B------:R-:W-:Y:S01]  /*1670*/  UIMAD UR26, UR26, UR4, URZ ;  /* 0x000000041a1a72a4 */ /* 0x000fe2000f8e023f */
[----:B------:R-:W-:Y:S01]  /*1680*/  SEL R7, R34, RZ, !P6 ;  /* 0x000000ff22077207 */ /* 0x000fe20007000000 */
[--C-:B------:R-:W-:Y:S01]  /*1690*/  @!P5 IMAD.IADD R10, R10, 0x1, -R9.reuse ;  /* 0x000000010a0ad824 */ /* 0x100fe200078e0a09 */
[----:B------:R-:W-:Y:S01]  /*16a0*/  ISETP.LT.U32.AND P6, PT, R18, UR30, PT ;  /* 0x0000001e12007c0c */ /* 0x000fe2000bfc1070 */
[----:B------:R-:W-:Y:S01]  /*16b0*/  UISETP.GT.U32.AND UP4, UPT, UR30, UR17, UPT ;  /* 0x000000111e00728c */ /* 0x000fe2000bf84070 */
[----:B------:R-:W-:Y:S01]  /*16c0*/  ISETP.NE.U32.AND P3, PT, R7, RZ, PT ;  /* 0x000000ff0700720c */ /* 0x000fe20003f65070 */
[----:B------:R-:W-:Y:S01]  /*16d0*/  USEL UR20, UR5, UR28, !UP0 ;  /* 0x0000001c05147287 */ /* 0x000fe2000c000000 */
[----:B------:R-:W-:Y:S01]  /*16e0*/  ISETP.GT.U32.AND P4, PT, R9, R10, PT ;  /* 0x0000000a0900720c */ /* 0x000fe20003f84070 */
[----:B------:R-:W-:Y:S01]  /*16f0*/  UIMAD UR31, UR30, UR21, UR38 ;  /* 0x000000151e1f72a4 */ /* 0x000fe2000f8e0226 */
[----:B------:R-:W-:Y:S01]  /*1700*/  IMAD.SHL.U32 R7, R64, 0x4, RZ ;  /* 0x0000000440077824 */ /* 0x000fe200078e00ff */
[----:B------:R-:W-:Y:S01]  /*1710*/  @!UP2 UIADD3 UR15, -UR15, URZ, URZ ;  /* 0x0000003f0f0fa290 */ /* 0x000fe2000fffe13f */
[----:B------:R-:W-:Y:S01]  /*1720*/  IMAD.U32 R11, RZ, RZ, UR26 ;  /* 0x0000001aff0b7e24 */ /* 0x000fe2000f8e00ff */
[----:B------:R-:W-:Y:S01]  /*1730*/  UIMAD UR20, UR20, UR4, URZ ;  /* 0x00000004141472a4 */ /* 0x000fe2000f8e023f */
[----:B------:R-:W-:Y:S01]  /*1740*/  ISETP.GE.AND P5, PT, R75, UR8, PT ;  /* 0x000000084b007c0c */ /* 0x000fe2000bfa6270 */
[----:B------:R-:W-:Y:S01]  /*1750*/  UISETP.GT.U32.AND UP5, UPT, UR30, UR31, UPT ;  /* 0x0000001f1e00728c */ /* 0x000fe2000bfa4070 */
[----:B------:R-:W-:Y:S01]  /*1760*/  IMAD R61, R61, UR4, RZ ;  /* 0x000000043d3d7c24 */ /* 0x000fe2000f8e02ff */
[----:B------:R-:W-:Y:S01]  /*1770*/  USEL UR18, UR5, UR15, !UP0 ;  /* 0x0000000f05127287 */ /* 0x000fe2000c000000 */
[----:B------:R-:W-:Y:S01]  /*1780*/  @!P6 VIADD R18, R18, -UR30 ;  /* 0x8000001e1212ec36 */ /* 0x000fe20008000000 */
[----:B------:R-:W-:Y:S01]  /*1790*/  ISETP.GE.AND P6, PT, R20, RZ, PT ;  /* 0x000000ff1400720c */ /* 0x000fe20003fc6270 */
[----:B------:R-:W-:Y:S01]  /*17a0*/  @!UP6 UIADD3 UR16, UR16, -UR30, URZ ;  /* 0x8000001e1010e290 */ /* 0x000fe2000fffe03f */
[----:B------:R-:W-:Y:S01]  /*17b0*/  @!P4 IMAD.IADD R10, R10, 0x1, -R9 ;  /* 0x000000010a0ac824 */ /* 0x000fe200078e0a09 */
[----:B------:R-:W-:Y:S01]  /*17c0*/  IADD3 R46, P4, R7, UR10, RZ ;  /* 0x0000000a072e7c10 */ /* 0x000fe2000ff9e0ff */
[----:B------:R-:W-:Y:S01]  /*17d0*/  @!UP1 UIADD3 UR29, -UR29, URZ, URZ ;  /* 0x0000003f1d1d9290 */ /* 0x000fe2000fffe13f */
[----:B------:R-:W-:Y:S01]  /*17e0*/  IMAD.U32 R14, RZ, RZ, UR20 ;  /* 0x00000014ff0e7e24 */ /* 0x000fe2000f8e00ff */
[----:B------:R-:W-:Y:S01]  /*17f0*/  USEL UR21, UR5, UR27, !UP0 ;  /* 0x0000001b05157287 */ /* 0x000fe2000c000000 */
[----:B------:R-:W-:Y:S01]  /*1800*/  LEA.HI.X.SX32 R9, R64, UR11, 0x2, P4 ;  /* 0x0000000b40097c11 */ /* 0x000fe2000a0f16ff */
[----:B------:R-:W-:Y:S01]  /*1810*/  UIMAD UR18, UR18, UR4, URZ ;  /* 0x00000004121272a4 */ /* 0x000fe2000f8e023f */
[----:B------:R-:W-:Y:S01]  /*1820*/  SEL R19, R34, RZ, !P5 ;  /* 0x000000ff22137207 */ /* 0x000fe20006800000 */
[----:B------:R-:W-:Y:S01]  /*1830*/  UISETP.GT.U32.AND UP1, UPT, UR30, UR16, UPT ;  /* 0x000000101e00728c */ /* 0x000fe2000bf24070 */
[----:B------:R-:W-:Y:S01]  /*1840*/  IMAD R62, R62, UR4, RZ ;  /* 0x000000043e3e7c24 */ /* 0x000fe2000f8e02ff */
[----:B------:R-:W-:Y:S01]  /*1850*/  @!UP4 UIADD3 UR17, UR17, -UR30, URZ ;  /* 0x8000001e1111c290 */ /* 0x000fe2000fffe03f */
[----:B------:R-:W-:Y:S01]  /*1860*/  @!P6 IMAD.MOV R18, RZ, RZ, -R18 ;  /* 0x000000ffff12e224 */ /* 0x000fe200078e0a12 */
[-C--:B------:R-:W-:Y:S01]  /*1870*/  LEA R44, P6, R11, R46.reuse, 0x2 ;  /* 0x0000002e0b2c7211 */ /* 0x080fe200078c10ff */
[----:B------:R-:W-:Y:S01]  /*1880*/  UIMAD UR21, UR21, UR4, URZ ;  /* 0x00000004151572a4 */ /* 0x000fe2000f8e023f */
[----:B------:R-:W-:Y:S01]  /*1890*/  ISETP.NE.U32.AND P5, PT, R19, RZ, PT ;  /* 0x000000ff1300720c */ /* 0x000fe20003fa5070 */
[----:B------:R-:W-:Y:S01]  /*18a0*/  UISETP.GE.AND UP3, UPT, UR40, URZ, UPT ;  /* 0x0000003f2800728c */ /* 0x000fe2000bf66270 */
[-C--:B------:R-:W-:Y:S01]  /*18b0*/  LEA.HI.X.SX32 R45, R11, R9.reuse, 0x2, P6 ;  /* 0x000000090b2d7211 */ /* 0x080fe200030f16ff */
[----:B------:R-:W-:Y:S01]  /*18c0*/  USEL UR19, UR5, UR29, !UP0 ;  /* 0x0000001d05137287 */ /* 0x000fe2000c000000 */
[----:B------:R-:W-:Y:S01]  /*18d0*/  LEA R20, P6, R14, R46, 0x2 ;  /* 0x0000002e0e147211 */ /* 0x000fe200078c10ff */
[----:B------:R-:W-:Y:S01]  /*18e0*/  UISETP.GT.U32.AND UP2, UPT, UR30, UR17, UPT ;  /* 0x000000111e00728c */ /* 0x000fe2000bf44070 */
[----:B------:R-:W-:Y:S01]  /*18f0*/  IMAD.U32 R11, RZ, RZ, UR18 ;  /* 0x00000012ff0b7e24 */ /* 0x000fe2000f8e00ff */
[----:B------:R-:W-:Y:S01]  /*1900*/  @!UP5 UIADD3 UR31, UR31, -UR30, URZ ;  /* 0x8000001e1f1fd290 */ /* 0x000fe2000fffe03f */
[----:B------:R-:W-:Y:S01]  /*1910*/  SEL R60, R60, R18, !P1 ;  /* 0x000000123c3c7207 */ /* 0x000fe20004800000 */
[----:B------:R-:W-:Y:S01]  /*1920*/  UIMAD UR19, UR19, UR4, URZ ;  /* 0x00000004131372a4 */ /* 0x000fe2000f8e023f */
[----:B------:R-:W-:Y:S01]  /*1930*/  IMAD.U32 R13, RZ, RZ, UR21 ;  /* 0x00000015ff0d7e24 */ /* 0x000fe2000f8e00ff */
[----:B------:R-:W-:Y:S01]  /*1940*/  UISETP.GE.AND UP6, UPT, UR33, URZ, UPT ;  /* 0x0000003f2100728c */ /* 0x000fe2000bfc6270 */
[-C--:B------:R-:W-:Y:S01]  /*1950*/  LEA.HI.X.SX32 R21, R14, R9.reuse, 0x2, P6 ;  /* 0x000000090e157211 */ /* 0x080fe200030f16ff */
[----:B------:R-:W-:Y:S01]  /*1960*/  UISETP.GT.U32.AND UP5, UPT, UR30, UR31, UPT ;  /* 0x0000001f1e00728c */ /* 0x000fe2000bfa4070 */
[-C--:B------:R-:W-:Y:S01]  /*1970*/  LEA R18, P6, R11, R46.reuse, 0x2 ;  /* 0x0000002e0b127211 */ /* 0x080fe200078c10ff */
[----:B------:R-:W-:Y:S01]  /*1980*/  @!UP1 UIADD3 UR16, UR16, -UR30, URZ ;  /* 0x8000001e10109290 */ /* 0x000fe2000fffe03f */
[----:B------:R-:W-:Y:S01]  /*1990*/  IMAD.U32 R15, RZ, RZ, UR19 ;  /* 0x00000013ff0f7e24 */ /* 0x000fe2000f8e00ff */
[----:B------:R-:W-:Y:S01]  /*19a0*/  UISETP.GE.AND UP4, UPT, UR14, URZ, UPT ;  /* 0x0000003f0e00728c */ /* 0x000fe2000bf86270 */
[-C--:B------:R-:W-:Y:S01]  /*19b0*/  LEA R38, P4, R13, R46.reuse, 0x2 ;  /* 0x0000002e0d267211 */ /* 0x080fe200078810ff */
[----:B------:R-:W-:Y:S01]  /*19c0*/  @!UP3 UIADD3 UR16, -UR16, URZ, URZ ;  /* 0x0000003f1010b290 */ /* 0x000fe2000fffe13f */
[-C--:B------:R-:W-:Y:S01]  /*19d0*/  LEA.HI.X.SX32 R19, R11, R9.reuse, 0x2, P6 ;  /* 0x000000090b137211 */ /* 0x080fe200030f16ff */
[----:B------:R-:W-:Y:S01]  /*19e0*/  @!UP2 UIADD3 UR17, UR17, -UR30, URZ ;  /* 0x8000001e1111a290 */ /* 0x000fe2000fffe03f */
[-C--:B------:R-:W-:Y:S01]  /*19f0*/  LEA R80, P6, R67, R46.reuse, 0x2 ;  /* 0x0000002e43507211 */ /* 0x080fe200078c10ff */
[----:B------:R-:W-:Y:S01]  /*1a00*/  USEL UR16, UR5, UR16, !UP0 ;  /* 0x0000001005107287 */ /* 0x000fe2000c000000 */
[-C--:B------:R-:W-:Y:S01]  /*1a10*/  LEA.HI.X.SX32 R39, R13, R9.reuse, 0x2, P4 ;  /* 0x000000090d277211 */ /* 0x080fe200020f16ff */
[----:B------:R-:W-:Y:S01]  /*1a20*/  @!UP6 UIADD3 UR17, -UR17, URZ, URZ ;  /* 0x0000003f1111e290 */ /* 0x000fe2000fffe13f */
[-C--:B------:R-:W-:Y:S01]  /*1a30*/  LEA R16, P4, R15, R46.reuse, 0x2 ;  /* 0x0000002e0f107211 */ /* 0x080fe200078810ff */
[----:B------:R-:W-:Y:S01]  /*1a40*/  @!UP5 UIADD3 UR31, UR31, -UR30, URZ ;  /* 0x8000001e1f1fd290 */ /* 0x000fe2000fffe03f */
[-C--:B------:R-:W-:Y:S01]  /*1a50*/  LEA.HI.X.SX32 R81, R67, R9.reuse, 0x2, P6 ;  /* 0x0000000943517211 */ /* 0x080fe200030f16ff */
[----:B------:R-:W-:Y:S01]  /*1a60*/  UIMAD UR42, UR16, UR4, URZ ;  /* 0x00000004102a72a4 */ /* 0x000fe2000f8e023f */
[----:B------:R-:W-:Y:S01]  /*1a70*/  ISETP.GE.AND P6, PT, R6, RZ, PT ;  /* 0x000000ff0600720c */ /* 0x000fe20003fc6270 */
[----:B------:R-:W-:Y:S01]  /*1a80*/  USEL UR17, UR5, UR17, !UP0 ;  /* 0x0000001105117287 */ /* 0x000fe2000c000000 */
[-C--:B------:R-:W-:Y:S01]  /*1a90*/  LEA.HI.X.SX32 R17, R15, R9.reuse, 0x2, P4 ;  /* 0x000000090f117211 */ /* 0x080fe200020f16ff */
[----:B------:R-:W-:Y:S01]  /*1aa0*/  @!UP4 UIADD3 UR31, -UR31, URZ, URZ ;  /* 0x0000003f1f1fc290 */ /* 0x000fe2000fffe13f */
[----:B------:R-:W-:Y:S01]  /*1ab0*/  ISETP.NE.AND P1, PT, RZ, UR22, PT ;  /* 0x00000016ff007c0c */ /* 0x000fe2000bf25270 */
[----:B------:R-:W-:Y:S01]  /*1ac0*/  UIMAD UR38, UR17, UR4, URZ ;  /* 0x00000004112672a4 */ /* 0x000fe2000f8e023f */
[-C--:B------:R-:W-:Y:S01]  /*1ad0*/  LEA R72, P4, R66, R46.reuse, 0x2 ;  /* 0x0000002e42487211 */ /* 0x080fe200078810ff */
[----:B------:R-:W-:Y:S01]  /*1ae0*/  IMAD.U32 R11, RZ, RZ, UR42 ;  /* 0x0000002aff0b7e24 */ /* 0x000fe2000f8e00ff */
[----:B------:R-:W-:Y:S01]  /*1af0*/  USEL UR5, UR5, UR31, !UP0 ;  /* 0x0000001f05057287 */ /* 0x000fe2000c000000 */
[----:B------:R-:W-:Y:S01]  /*1b00*/  IMAD R60, R60, UR4, RZ ;  /* 0x000000043c3c7c24 */ /* 0x000fe2000f8e02ff */
[-C--:B------:R-:W-:Y:S01]  /*1b10*/  LEA.HI.X.SX32 R73, R66, R9.reuse, 0x2, P4 ;  /* 0x0000000942497211 */ /* 0x080fe200020f16ff */
[----:B------:R-:W-:Y:S01]  /*1b20*/  IMAD.U32 R13, RZ, RZ, UR38 ;  /* 0x00000026ff0d7e24 */ /* 0x000fe2000f8e00ff */
[CC--:B------:R-:W-:Y:S01]  /*1b30*/  LEA R82, P4, R68.reuse, R46.reuse, 0x2 ;  /* 0x0000002e44527211 */ /* 0x0c0fe200078810ff */
[----:B------:R-:W-:Y:S01]  /*1b40*/  @!P6 IMAD.MOV R10, RZ, RZ, -R10 ;  /* 0x000000ffff0ae224 */ /* 0x000fe200078e0a0a */
[----:B------:R-:W-:Y:S01]  /*1b50*/  UIMAD UR29, UR5, UR4, URZ ;  /* 0x00000004051d72a4 */ /* 0x000fe2000f8e023f */
[-C--:B------:R-:W-:Y:S01]  /*1b60*/  LEA R22, P6, R11, R46.reuse, 0x2 ;  /* 0x0000002e0b167211 */ /* 0x080fe200078c10ff */
[----:B------:R-:W-:Y:S01]  /*1b70*/  IMAD.U32 R12, RZ, RZ, UR12 ;  /* 0x0000000cff0c7e24 */ /* 0x000fe2000f8e00ff */
[-C--:B------:R-:W-:Y:S01]  /*1b80*/  LEA.HI.X.SX32 R83, R68, R9.reuse, 0x2, P4 ;  /* 0x0000000944537211 */ /* 0x080fe200020f16ff */
[----:B------:R-:W-:Y:S01]  /*1b90*/  IMAD R65, R8, UR12, RZ ;  /* 0x0000000c08417c24 */ /* 0x000fe2000f8e02ff */
[CC--:B------:R-:W-:Y:S01]  /*1ba0*/  LEA R70, P4, R69.reuse, R46.reuse, 0x2 ;  /* 0x0000002e45467211 */ /* 0x0c0fe200078810ff */
[----:B------:R-:W-:Y:S01]  /*1bb0*/  ULDC.64 UR30, c[0x0][0x208] ;  /* 0x00008200001e7ab9 */ /* 0x000fe20000000a00 */
[----:B------:R-:W-:Y:S01]  /*1bc0*/  @!P1 LOP3.LUT R10, RZ, UR22, RZ, 0x33, !PT ;  /* 0x00000016ff0a9c12 */ /* 0x000fe2000f8e33ff */
[----:B------:R-:W-:Y:S01]  /*1bd0*/  IMAD R57, R12, 0x8, R65 ;  /* 0x000000080c397824 */ /* 0x000fe200078e0241 */
[-C--:B------:R-:W-:Y:S01]  /*1be0*/  LEA.HI.X.SX32 R71, R69, R9.reuse, 0x2, P4 ;  /* 0x0000000945477211 */ /* 0x080fe200020f16ff */
[----:B------:R-:W-:Y:S01]  /*1bf0*/  VIADD R85, R78, UR7 ;  /* 0x000000074e557c36 */ /* 0x000fe20008000000 */
[-C--:B------:R-:W-:Y:S01]  /*1c00*/  LEA.HI.X.SX32 R23, R11, R9.reuse, 0x2, P6 ;  /* 0x000000090b177211 */ /* 0x080fe200030f16ff */
[----:B------:R-:W-:Y:S01]  /*1c10*/  IMAD.U32 R11, RZ, RZ, UR29 ;  /* 0x0000001dff0b7e24 */ /* 0x000fe2000f8e00ff */
[-C--:B------:R-:W-:Y:S01]  /*1c20*/  LEA R54, P4, R63, R46.reuse, 0x2 ;  /* 0x0000002e3f367211 */ /* 0x080fe200078810ff */
[----:B------:R-:W-:Y:S01]  /*1c30*/  IMAD R59, R10, UR9, RZ ;  /* 0x000000090a3b7c24 */ /* 0x000fe2000f8e02ff */
[-C--:B------:R-:W-:Y:S01]  /*1c40*/  LEA R24, P6, R13, R46.reuse, 0x2 ;  /* 0x0000002e0d187211 */ /* 0x080fe200078c10ff */
[C---:B------:R-:W-:Y:S01]  /*1c50*/  IMAD R56, R12.reuse, 0x8, R57 ;  /* 0x000000080c387824 */ /* 0x040fe200078e0239 */
[-C--:B------:R-:W-:Y:S01]  /*1c60*/  LEA R48, P1, R61, R46.reuse, 0x2 ;  /* 0x0000002e3d307211 */ /* 0x080fe200078210ff */
[----:B------:R-:W-:Y:S01]  /*1c70*/  IMAD.SHL.U32 R58, R59, 0x4, RZ ;  /* 0x000000043b3a7824 */ /* 0x000fe200078e00ff */
[-C--:B------:R-:W-:Y:S01]  /*1c80*/  LEA.HI.X.SX32 R55, R63, R9.reuse, 0x2, P4 ;  /* 0x000000093f377211 */ /* 0x080fe200020f16ff */
[----:B------:R-:W-:Y:S01]  /*1c90*/  IMAD.SHL.U32 R10, R57, 0x4, RZ ;  /* 0x00000004390a7824 */ /* 0x000fe200078e00ff */
[-C--:B------:R-:W-:Y:S01]  /*1ca0*/  LEA.HI.X.SX32 R25, R13, R9.reuse, 0x2, P6 ;  /* 0x000000090d197211 */ /* 0x080fe200030f16ff */
[----:B------:R-:W-:Y:S01]  /*1cb0*/  IMAD R15, R12, 0x8, R56 ;  /* 0x000000080c0f7824 */ /* 0x000fe200078e0238 */
[-C--:B------:R-:W-:Y:S01]  /*1cc0*/  LEA R50, P4, R62, R46.reuse, 0x2 ;  /* 0x0000002e3e327211 */ /* 0x080fe200078810ff */
[----:B------:R-:W-:Y:S01]  /*1cd0*/  VIADD R91, R0, UR7 ;  /* 0x00000007005b7c36 */ /* 0x000fe20008000000 */
[-C--:B------:R-:W-:Y:S01]  /*1ce0*/  LEA.HI.X.SX32 R49, R61, R9.reuse, 0x2, P1 ;  /* 0x000000093d317211 */ /* 0x080fe200008f16ff */
[----:B------:R-:W-:Y:S01]  /*1cf0*/  IMAD.SHL.U32 R12, R15, 0x4, RZ ;  /* 0x000000040f0c7824 */ /* 0x000fe200078e00ff */
[CC--:B------:R-:W-:Y:S01]  /*1d00*/  LEA R26, P6, R11.reuse, R46.reuse, 0x2 ;  /* 0x0000002e0b1a7211 */ /* 0x0c0fe200078c10ff */
[----:B------:R-:W-:Y:S01]  /*1d10*/  USHF.L.U32 UR12, UR12, 0x5, URZ ;  /* 0x000000050c0c7899 */ /* 0x000fe2000800063f */
[----:B------:R-:W-:Y:S01]  /*1d20*/  LEA R46, P1, R60, R46, 0x2 ;  /* 0x0000002e3c2e7211 */ /* 0x000fe200078210ff */
[----:B------:R-:W-:Y:S01]  /*1d30*/  USHF.L.U32 UR39, UR13, 0x5, URZ ;  /* 0x000000050d277899 */ /* 0x000fe2000800063f */
[-C--:B------:R-:W-:Y:S01]  /*1d40*/  LEA.HI.X.SX32 R51, R62, R9.reuse, 0x2, P4 ;  /* 0x000000093e337211 */ /* 0x080fe200020f16ff */
[----:B------:R-:W-:Y:S01]  /*1d50*/  UISETP.GE.AND UP0, UPT, UR6, 0x20, UPT ;  /* 0x000000200600788c */ /* 0x000fe2000bf06270 */
[-C--:B------:R-:W-:Y:S01]  /*1d60*/  LEA.HI.X.SX32 R27, R11, R9.reuse, 0x2, P6 ;  /* 0x000000090b1b7211 */ /* 0x080fe200030f16ff */
[----:B------:R-:W-:Y:S01]  /*1d70*/  IMAD.SHL.U32 R11, R56, 0x4, RZ ;  /* 0x00000004380b7824 */ /* 0x000fe200078e00ff */
[----:B------:R-:W-:Y:S01]  /*1d80*/  LEA.HI.X.SX32 R47, R60, R9, 0x2, P1 ;  /* 0x000000093c2f7211 */ /* 0x000fe200008f16ff */
[----:B------:R-:W-:Y:S01]  /*1d90*/  IMAD.SHL.U32 R9, R65, 0x4, RZ ;  /* 0x0000000441097824 */ /* 0x000fe200078e00ff */
[----:B------:R-:W-:Y:S01]  /*1da0*/  IADD3 R42, P1, R58, UR24, RZ ;  /* 0x000000183a2a7c10 */ /* 0x000fe2000ff3e0ff */
[----:B------:R-:W-:Y:S01]  /*1db0*/  IMAD.U32 R37, RZ, RZ, UR12 ;  /* 0x0000000cff257e24 */ /* 0x000fe2000f8e00ff */
[----:B------:R-:W-:Y:S01]  /*1dc0*/  LOP3.LUT R76, R8, 0x10, RZ, 0xfc, !PT ;  /* 0x00000010084c7812 */ /* 0x000fe200078efcff */
[----:B------:R-:W-:Y:S01]  /*1dd0*/  IMAD.U32 R41, RZ, RZ, UR12 ;  /* 0x0000000cff297e24 */ /* 0x000fe2000f8e00ff */
[----:B------:R-:W-:Y:S01]  /*1de0*/  LEA.HI.X.SX32 R14, R59, UR25, 0x2, P1 ;  /* 0x000000193b0e7c11 */ /* 0x000fe200088f16ff */
[----:B------:R-:W-:Y:S01]  /*1df0*/  IMAD.U32 R93, RZ, RZ, UR39 ;  /* 0x00000027ff5d7e24 */ /* 0x000fe2000f8e00ff */
[----:B------:R-:W-:-:S02]  /*1e00*/  IADD3 R28, P6, R9, R42, RZ ;  /* 0x0000002a091c7210 */ /* 0x000fc40007fde0ff */
[----:B------:R-:W-:Y:S01]  /*1e10*/  IADD3 R30, P1, R10, R42, RZ ;  /* 0x0000002a0a1e7210 */ /* 0x000fe20007f3e0ff */
[----:B------:R-:W-:Y:S01]  /*1e20*/  IMAD.WIDE R52, R93, 0x4, R70 ;  /* 0x000000045d347825 */ /* 0x000fe200078e0246 */
[----:B------:R-:W-:Y:S02]  /*1e30*/  LOP3.LUT R77, R8, 0x18, RZ, 0xfc, !PT ;  /* 0x00000018084d7812 */ /* 0x000fe400078efcff */
[----:B------:R-:W-:Y:S02]  /*1e40*/  LEA.HI.X.SX32 R29, R65, R14, 0x2, P6 ;  /* 0x0000000e411d7211 */ /* 0x000fe400030f16ff */
[----:B------:R-:W-:Y:S02]  /*1e50*/  ISETP.GE.AND P4, PT, R76, UR8, PT ;  /* 0x000000084c007c0c */ /* 0x000fe4000bf86270 */
[----:B------:R-:W-:Y:S01]  /*1e60*/  IADD3 R32, P6, R11, R42, RZ ;  /* 0x0000002a0b207210 */ /* 0x000fe20007fde0ff */
[----:B------:R-:W-:Y:S01]  /*1e70*/  @!PT LDS RZ, [RZ] ;  /* 0x00000000fffff984 */ /* 0x000fe20000000800 */
[----:B------:R-:W-:Y:S01]  /*1e80*/  @!PT LDS RZ, [RZ] ;  /* 0x00000000fffff984 */ /* 0x000fe20000000800 */
[----:B------:R-:W-:Y:S01]  /*1e90*/  @!PT LDS RZ, [RZ] ;  /* 0x00000000fffff984 */ /* 0x000fe20000000800 */
[----:B------:R1:W-:Y:S01]  /*1ea0*/  LDGSTS.E [R79+0x18000], desc[UR30][R28.64], P3 ;  /* 0x180000001c4f7fae */ /* 0x0003e2000992185e */
[----:B------:R-:W-:-:S02]  /*1eb0*/  LEA.HI.X.SX32 R31, R57, R14, 0x2, P1 ;  /* 0x0000000e391f7211 */ /* 0x000fc400008f16ff */
[----:B------:R-:W-:Y:S02]  /*1ec0*/  ISETP.GE.AND P1, PT, R77, UR8, PT ;  /* 0x000000084d007c0c */ /* 0x000fe4000bf26270 */
[----:B------:R-:W-:Y:S01]  /*1ed0*/  SEL R13, R34, RZ, !P4 ;  /* 0x000000ff220d7207 */ /* 0x000fe20006000000 */
[----:B------:R2:W-:Y:S01]  /*1ee0*/  LDGSTS.E [R85+0x18000], desc[UR30][R30.64], P5 ;  /* 0x180000001e557fae */ /* 0x0005e2000a92185e */
[----:B------:R-:W-:Y:S02]  /*1ef0*/  LEA.HI.X.SX32 R33, R56, R14, 0x2, P6 ;  /* 0x0000000e38217211 */ /* 0x000fe400030f16ff */
[----:B------:R-:W-:Y:S02]  /*1f00*/  ISETP.GE.AND P6, PT, R74, UR8, PT ;  /* 0x000000084a007c0c */ /* 0x000fe4000bfc6270 */
[----:B------:R-:W-:Y:S01]  /*1f10*/  SEL R35, R34, RZ, !P1 ;  /* 0x000000ff22237207 */ /* 0x000fe20004800000 */
[----:B-1----:R-:W-:Y:S01]  /*1f20*/  IMAD.WIDE R28, R37, 0x4, R28 ;  /* 0x00000004251c7825 */ /* 0x002fe200078e021c */
[----:B------:R-:W-:-:S02]  /*1f30*/  ISETP.NE.U32.AND P1, PT, R13, RZ, PT ;  /* 0x000000ff0d00720c */ /* 0x000fc40003f25070 */
[----:B------:R-:W-:Y:S02]  /*1f40*/  SEL R13, R34, RZ, !P6 ;  /* 0x000000ff220d7207 */ /* 0x000fe40007000000 */
[----:B------:R-:W-:Y:S02]  /*1f50*/  ISETP.GE.AND P3, PT, R8, UR32, PT ;  /* 0x0000002008007c0c */ /* 0x000fe4000bf66270 */
[----:B------:R-:W-:Y:S02]  /*1f60*/  IADD3 R42, P4, R12, R42, RZ ;  /* 0x0000002a0c2a7210 */ /* 0x000fe40007f9e0ff */
[----:B------:R-:W-:Y:S02]  /*1f70*/  ISETP.NE.U32.AND P6, PT, R13, RZ, PT ;  /* 0x000000ff0d00720c */ /* 0x000fe40003fc5070 */
[----:B------:R-:W-:Y:S02]  /*1f80*/  ISETP.GE.AND P5, PT, R75, UR32, PT ;  /* 0x000000204b007c0c */ /* 0x000fe4000bfa6270 */
[----:B------:R-:W-:-:S02]  /*1f90*/  SEL R13, RZ, 0x4, P3 ;  /* 0x00000004ff0d7807 */ /* 0x000fc40001800000 */
[----:B------:R-:W-:Y:S02]  /*1fa0*/  LEA.HI.X.SX32 R43, R15, R14, 0x2, P4 ;  /* 0x0000000e0f2b7211 */ /* 0x000fe400020f16ff */
[----:B------:R-:W-:Y:S02]  /*1fb0*/  ISETP.GE.AND P3, PT, R76, UR32, PT ;  /* 0x000000204c007c0c */ /* 0x000fe4000bf66270 */
[----:B------:R-:W-:Y:S02]  /*1fc0*/  SEL R34, RZ, 0x4, P5 ;  /* 0x00000004ff227807 */ /* 0x000fe40002800000 */
[----:B------:R-:W-:Y:S02]  /*1fd0*/  SEL R14, R13, RZ, P2 ;  /* 0x000000ff0d0e7207 */ /* 0x000fe40001000000 */
[----:B------:R-:W-:Y:S02]  /*1fe0*/  ISETP.GE.AND P5, PT, R77, UR32, PT ;  /* 0x000000204d007c0c */ /* 0x000fe4000bfa6270 */
[----:B------:R-:W-:-:S02]  /*1ff0*/  ISETP.NE.U32.AND P4, PT, R35, RZ, PT ;  /* 0x000000ff2300720c */ /* 0x000fc40003f85070 */
[----:B------:R-:W-:Y:S02]  /*2000*/  SEL R35, RZ, 0x4, P3 ;  /* 0x00000004ff237807 */ /* 0x000fe40001800000 */
[----:B------:R-:W-:Y:S02]  /*2010*/  ISETP.NE.U32.AND P3, PT, R14, RZ, PT ;  /* 0x000000ff0e00720c */ /* 0x000fe40003f65070 */
[----:B------:R-:W-:Y:S02]  /*2020*/  SEL R14, RZ, 0x4, P5 ;  /* 0x00000004ff0e7807 */ /* 0x000fe40002800000 */
[----:B------:R-:W-:Y:S02]  /*2030*/  SEL R34, R34, RZ, P2 ;  /* 0x000000ff22227207 */ /* 0x000fe40001000000 */
[----:B------:R-:W-:Y:S02]  /*2040*/  SEL R14, R14, RZ, P2 ;  /* 0x000000ff0e0e7207 */ /* 0x000fe40001000000 */
[----:B------:R-:W-:-:S02]  /*2050*/  SEL R35, R35, RZ, P2 ;  /* 0x000000ff23237207 */ /* 0x000fc40001000000 */
[C---:B------:R-:W-:Y:S02]  /*2060*/  LOP3.LUT R13, R5.reuse, 0x40, RZ, 0x3c, !PT ;  /* 0x00000040050d7812 */ /* 0x040fe400078e3cff */
[----:B------:R-:W-:Y:S02]  /*2070*/  ISETP.NE.U32.AND P2, PT, R14, RZ, PT ;  /* 0x000000ff0e00720c */ /* 0x000fe40003f45070 */
[----:B------:R-:W-:Y:S01]  /*2080*/  LOP3.LUT R14, R5, 0x60, RZ, 0x3c, !PT ;  /* 0x00000060050e7812 */ /* 0x000fe200078e3cff */
[----:B------:R-:W-:Y:S01]  /*2090*/  VIADD R87, R13, UR7 ;  /* 0x000000070d577c36 */ /* 0x000fe20008000000 */
[----:B------:R-:W-:-:S03]  /*20a0*/  ISETP.NE.U32.AND P5, PT, R34, RZ, PT ;  /* 0x000000ff2200720c */ /* 0x000fc60003fa5070 */
[----:B------:R-:W-:Y:S01]  /*20b0*/  VIADD R89, R14, UR7 ;  /* 0x000000070e597c36 */ /* 0x000fe20008000000 */
[----:B------:R1:W-:Y:S01]  /*20c0*/  LDGSTS.E [R87+0x18000], desc[UR30][R32.64], P1 ;  /* 0x1800000020577fae */ /* 0x0003e2000892185e */
[----:B------:R-:W-:Y:S01]  /*20d0*/  ISETP.NE.U32.AND P1, PT, R35, RZ, PT ;  /* 0x000000ff2300720c */ /* 0x000fe20003f25070 */
[----:B------:R-:W-:Y:S02]  /*20e0*/  IMAD.U32 R35, RZ, RZ, UR12 ;  /* 0x0000000cff237e24 */ /* 0x000fe4000f8e00ff */
[----:B------:R3:W-:Y:S02]  /*20f0*/  LDGSTS.E [R89+0x18000], desc[UR30][R42.64], P4 ;  /* 0x180000002a597fae */ /* 0x0007e4000a12185e */
[----:B--2---:R-:W-:Y:S02]  /*2100*/  IMAD.WIDE R30, R35, 0x4, R30 ;  /* 0x00000004231e7825 */ /* 0x004fe400078e021e */
[----:B------:R-:W0:Y:S02]  /*2110*/  LDGDEPBAR ;  /* 0x00000000000079af */ /* 0x000e240000000000 */
[----:B------:R-:W-:-:S02]  /*2120*/  IMAD.WIDE R34, R41, 0x4, R42 ;  /* 0x0000000429227825 */ /* 0x000fc400078e022a */
[----:B------:R-:W-:Y:S02]  /*2130*/  LDGSTS.E [R91], desc[UR30][R72.64], P6 ;  /* 0x00000000485b7fae */ /* 0x000fe4000b12185e */
[----:B-1----:R-:W-:Y:S02]  /*2140*/  IMAD.WIDE R32, R37, 0x4, R32 ;  /* 0x0000000425207825 */ /* 0x002fe400078e0220 */
[----:B------:R1:W-:Y:S02]  /*2150*/  LDGSTS.E [R91+0x800], desc[UR30][R44.64], P6 ;  /* 0x008000002c5b7fae */ /* 0x0003e4000b12185e */
[C---:B------:R-:W-:Y:S02]  /*2160*/  IMAD.WIDE R36, R93.reuse, 0x4, R72 ;  /* 0x000000045d247825 */ /* 0x040fe400078e0248 */
[----:B------:R-:W-:Y:S02]  /*2170*/  LDGSTS.E [R91+0x1000], desc[UR30][R80.64], P6 ;  /* 0x01000000505b7fae */ /* 0x000fe4000b12185e */
[----:B------:R-:W-:-:S02]  /*2180*/  IMAD.WIDE R40, R93, 0x4, R80 ;  /* 0x000000045d287825 */ /* 0x000fc400078e0250 */
[----:B------:R2:W-:Y:S02]  /*2190*/  LDGSTS.E [R91+0x1800], desc[UR30][R38.64], P6 ;  /* 0x01800000265b7fae */ /* 0x0005e4000b12185e */
[C---:B---3--:R-:W-:Y:S02]  /*21a0*/  IMAD.WIDE R42, R93.reuse, 0x4, R82 ;  /* 0x000000045d2a7825 */ /* 0x048fe400078e0252 */
[----:B------:R-:W-:Y:S02]  /*21b0*/  LDGSTS.E [R91+0x2000], desc[UR30][R82.64], P6 ;  /* 0x02000000525b7fae */ /* 0x000fe4000b12185e */
[C---:B-1----:R-:W-:Y:S02]  /*21c0*/  IMAD.WIDE R44, R93.reuse, 0x4, R44 ;  /* 0x000000045d2c7825 */ /* 0x042fe400078e022c */
[----:B------:R1:W-:Y:S02]  /*21d0*/  LDGSTS.E [R91+0x2800], desc[UR30][R20.64], P6 ;  /* 0x02800000145b7fae */ /* 0x0003e4000b12185e */
[----:B------:R-:W-:-:S02]  /*21e0*/  IMAD.WIDE R72, R93, 0x4, R54 ;  /* 0x000000045d487825 */ /* 0x000fc400078e0236 */
[----:B------:R-:W-:Y:S02]  /*21f0*/  LDGSTS.E [R91+0x3000], desc[UR30][R70.64], P6 ;  /* 0x03000000465b7fae */ /* 0x000fe4000b12185e */
[C---:B--2---:R-:W-:Y:S02]  /*2200*/  IMAD.WIDE R38, R93.reuse, 0x4, R38 ;  /* 0x000000045d267825 */ /* 0x044fe400078e0226 */
[----:B------:R2:W-:Y:S02]  /*2210*/  LDGSTS.E [R91+0x3800], desc[UR30][R16.64], P6 ;  /* 0x03800000105b7fae */ /* 0x0005e4000b12185e */
[C---:B------:R-:W-:Y:S02]  /*2220*/  IMAD.WIDE R80, R93.reuse, 0x4, R50 ;  /* 0x000000045d507825 */ /* 0x040fe400078e0232 */
[----:B------:R3:W-:Y:S02]  /*2230*/  LDGSTS.E [R91+0x4000], desc[UR30][R54.64], P6 ;  /* 0x04000000365b7fae */ /* 0x0007e4000b12185e */
[----:B-1----:R-:W-:-:S02]  /*2240*/  IMAD.WIDE R20, R93, 0x4, R20 ;  /* 0x000000045d147825 */ /* 0x002fc400078e0214 */
[----:B------:R1:W-:Y:S02]  /*2250*/  LDGSTS.E [R91+0x4800], desc[UR30][R18.64], P6 ;  /* 0x04800000125b7fae */ /* 0x0003e4000b12185e */
[C---:B------:R-:W-:Y:S02]  /*2260*/  IMAD.WIDE R82, R93.reuse, 0x4, R48 ;  /* 0x000000045d527825 */ /* 0x040fe400078e0230 */
[----:B------:R4:W-:Y:S02]  /*2270*/  LDGSTS.E [R91+0x5000], desc[UR30][R50.64], P6 ;  /* 0x05000000325b7fae */ /* 0x0009e4000b12185e */
[C---:B--2---:R-:W-:Y:S02]  /*2280*/  IMAD.WIDE R16, R93.reuse, 0x4, R16 ;  /* 0x000000045d107825 */ /* 0x044fe400078e0210 */
[----:B------:R2:W-:Y:S01]  /*2290*/  LDGSTS.E [R91+0x5800], desc[UR30][R22.64], P6 ;  /* 0x05800000165b7fae */ /* 0x0005e2000b12185e */
[----:B---3--:R-:W-:Y:S01]  /*22a0*/  CS2R R54, SRZ ;  /* 0x0000000000367805 */ /* 0x008fe2000001ff00 */
[----:B------:R-:W-:-:S02]  /*22b0*/  IMAD.WIDE R70, R93, 0x4, R46 ;  /* 0x000000045d467825 */ /* 0x000fc400078e022e */
[----:B------:R3:W-:Y:S02]  /*22c0*/  LDGSTS.E [R91+0x6000], desc[UR30][R48.64], P6 ;  /* 0x06000000305b7fae */ /* 0x0007e4000b12185e */
[C---:B-1----:R-:W-:Y:S02]  /*22d0*/  IMAD.WIDE R18, R93.reuse, 0x4, R18 ;  /* 0x000000045d127825 */ /* 0x042fe400078e0212 */
[----:B------:R1:W-:Y:S02]  /*22e0*/  LDGSTS.E [R91+0x6800], desc[UR30][R24.64], P6 ;  /* 0x06800000185b7fae */ /* 0x0003e4000b12185e */
[C---:B----4-:R-:W-:Y:S02]  /*22f0*/  IMAD.WIDE R50, R93.reuse, 0x4, R26 ;  /* 0x000000045d327825 */ /* 0x050fe400078e021a */
[----:B------:R4:W-:Y:S02]  /*2300*/  LDGSTS.E [R91+0x7000], desc[UR30][R46.64], P6 ;  /* 0x070000002e5b7fae */ /* 0x0009e4000b12185e */
[----:B--2---:R-:W-:-:S02]  /*2310*/  IMAD.WIDE R22, R93, 0x4, R22 ;  /* 0x000000045d167825 */ /* 0x004fc400078e0216 */
[----:B------:R2:W-:Y:S02]  /*2320*/  LDGSTS.E [R91+0x7800], desc[UR30][R26.64], P6 ;  /* 0x078000001a5b7fae */ /* 0x0005e4000b12185e */
[----:B---3--:R-:W-:Y:S02]  /*2330*/  IMAD.WIDE R48, R93, 0x4, R24 ;  /* 0x000000045d307825 */ /* 0x008fe400078e0218 */
[----:B------:R-:W0:Y:S01]  /*2340*/  LDGDEPBAR ;  /* 0x00000000000079af */ /* 0x000e220000000000 */
[----:B-1----:R-:W-:Y:S01]  /*2350*/  CS2R R24, SRZ ;  /* 0x0000000000187805 */ /* 0x002fe2000001ff00 */
[----:B------:R-:W-:Y:S01]  /*2360*/  BAR.SYNC.DEFER_BLOCKING 0x0 ;  /* 0x0000000000007b1d */ /* 0x000fe20000010000 */
[----:B----4-:R-:W-:Y:S02]  /*2370*/  CS2R R46, SRZ ;  /* 0x00000000002e7805 */ /* 0x010fe4000001ff00 */
[----:B--2---:R-:W-:-:S03]  /*2380*/  CS2R R26, SRZ ;  /* 0x00000000001a7805 */ /* 0x004fc6000001ff00 */
[----:B------:R-:W-:Y:S01]  /*2390*/  @!PT LDS RZ, [RZ] ;  /* 0x00000000fffff984 */ /* 0x000fe20000000800 */
[----:B------:R-:W-:Y:S01]  /*23a0*/  @!PT LDS RZ, [RZ] ;  /* 0x00000000fffff984 */ /* 0x000fe20000000800 */
[----:B------:R-:W-:Y:S01]  /*23b0*/  @!PT LDS RZ, [RZ] ;  /* 0x00000000fffff984 */ /* 0x000fe20000000800 */
[----:B------:R1:W-:Y:S04]  /*23c0*/  LDGSTS.E [R79+0x1a000], desc[UR30][R28.64], P3 ;  /* 0x1a0000001c4f7fae */ /* 0x0003e8000992185e */
[----:B------:R2:W-:Y:S04]  /*23d0*/  LDGSTS.E [R85+0x1a000], desc[UR30][R30.64], P5 ;  /* 0x1a0000001e557fae */ /* 0x0005e8000a92185e */
[----:B------:R3:W-:Y:S04]  /*23e0*/  LDGSTS.E [R87+0x1a000], desc[UR30][R32.64], P1 ;  /* 0x1a00000020577fae */ /* 0x0007e8000892185e */
[----:B------:R4:W-:Y:S01]  /*23f0*/  LDGSTS.E [R89+0x1a000], desc[UR30][R34.64], P2 ;  /* 0x1a00000022597fae */ /* 0x0009e2000912185e */
[----:B-1----:R-:W-:-:S03]  /*2400*/  CS2R R28, SRZ ;  /* 0x00000000001c7805 */ /* 0x002fc6000001ff00 */
[----:B------:R-:W0:Y:S01]  /*2410*/  LDGDEPBAR ;  /* 0x00000000000079af */ /* 0x000e220000000000 */
[----:B--2---:R-:W-:-:S03]  /*2420*/  CS2R R30, SRZ ;  /* 0x00000000001e7805 */ /* 0x004fc6000001ff00 */
[----:B------:R1:W-:Y:S01]  /*2430*/  LDGSTS.E [R91+0x8000], desc[UR30][R36.64], P0 ;  /* 0x08000000245b7fae */ /* 0x0003e2000812185e */
[----:B---3--:R-:W-:-:S03]  /*2440*/  CS2R R32, SRZ ;  /* 0x0000000000207805 */ /* 0x008fc6000001ff00 */
[----:B------:R2:W-:Y:S01]  /*2450*/  LDGSTS.E [R91+0x8800], desc[UR30][R44.64], P0 ;  /* 0x088000002c5b7fae */ /* 0x0005e2000812185e */
[----:B----4-:R-:W-:-:S03]  /*2460*/  CS2R R34, SRZ ;  /* 0x0000000000227805 */ /* 0x010fc6000001ff00 */
[----:B------:R3:W-:Y:S04]  /*2470*/  LDGSTS.E [R91+0x9000], desc[UR30][R40.64], P0 ;  /* 0x09000000285b7fae */ /* 0x0007e8000812185e */
[----:B------:R4:W-:Y:S01]  /*2480*/  LDGSTS.E [R91+0x9800], desc[UR30][R38.64], P0 ;  /* 0x09800000265b7fae */ /* 0x0009e2000812185e */
[----:B-1----:R-:W-:-:S03]  /*2490*/  CS2R R36, SRZ ;  /* 0x0000000000247805 */ /* 0x002fc6000001ff00 */
[----:B------:R1:W-:Y:S01]  /*24a0*/  LDGSTS.E [R91+0xa000], desc[UR30][R42.64], P0 ;  /* 0x0a0000002a5b7fae */ /* 0x0003e2000812185e */
[----:B--2---:R-:W-:-:S03]  /*24b0*/  CS2R R44, SRZ ;  /* 0x00000000002c7805 */ /* 0x004fc6000001ff00 */
[----:B------:R-:W-:Y:S01]  /*24c0*/  LDGSTS.E [R91+0xa800], desc[UR30][R20.64], P0 ;  /* 0x0a800000145b7fae */ /* 0x000fe2000812185e */
[----:B---3--:R-:W-:-:S03]  /*24d0*/  CS2R R40, SRZ ;  /* 0x0000000000287805 */ /* 0x008fc6000001ff00 */
[----:B------:R2:W-:Y:S01]  /*24e0*/  LDGSTS.E [R91+0xb000], desc[UR30][R52.64], P0 ;  /* 0x0b000000345b7fae */ /* 0x0005e2000812185e */
[----:B----4-:R-:W-:-:S03]  /*24f0*/  CS2R R38, SRZ ;  /* 0x0000000000267805 */ /* 0x010fc6000001ff00 */
[----:B------:R-:W-:Y:S01]  /*2500*/  LDGSTS.E [R91+0xb800], desc[UR30][R16.64], P0 ;  /* 0x0b800000105b7fae */ /* 0x000fe2000812185e */
[----:B-1----:R-:W-:-:S03]  /*2510*/  CS2R R42, SRZ ;  /* 0x00000000002a7805 */ /* 0x002fc6000001ff00 */
[----:B------:R-:W-:Y:S04]  /*2520*/  LDGSTS.E [R91+0xc000], desc[UR30][R72.64], P0 ;  /* 0x0c000000485b7fae */ /* 0x000fe8000812185e */
[----:B------:R-:W-:Y:S01]  /*2530*/  LDGSTS.E [R91+0xc800], desc[UR30][R18.64], P0 ;  /* 0x0c800000125b7fae */ /* 0x000fe2000812185e */
[----:B--2---:R-:W-:-:S03]  /*2540*/  CS2R R52, SRZ ;  /* 0x0000000000347805 */ /* 0x004fc6000001ff00 */
[----:B------:R-:W-:Y:S04]  /*2550*/  LDGSTS.E [R91+0xd000], desc[UR30][R80.64], P0 ;  /* 0x0d000000505b7fae */ /* 0x000fe8000812185e */
[----:B------:R-:W-:Y:S04]  /*2560*/  LDGSTS.E [R91+0xd800], desc[UR30][R22.64], P0 ;  /* 0x0d800000165b7fae */ /* 0x000fe8000812185e */
[----:B------:R-:W-:Y:S04]  /*2570*/  LDGSTS.E [R91+0xe000], desc[UR30][R82.64], P0 ;  /* 0x0e000000525b7fae */ /* 0x000fe8000812185e */
[----:B------:R1:W-:Y:S04]  /*2580*/  LDGSTS.E [R91+0xe800], desc[UR30][R48.64], P0 ;  /* 0x0e800000305b7fae */ /* 0x0003e8000812185e */
[----:B------:R-:W-:Y:S04]  /*2590*/  LDGSTS.E [R91+0xf000], desc[UR30][R70.64], P0 ;  /* 0x0f000000465b7fae */ /* 0x000fe8000812185e */
[----:B------:R2:W-:Y:S01]  /*25a0*/  LDGSTS.E [R91+0xf800], desc[UR30][R50.64], P0 ;  /* 0x0f800000325b7fae */ /* 0x0005e2000812185e */
[----:B------:R-:W-:-:S03]  /*25b0*/  PLOP3.LUT P0, PT, PT, PT, UP0, 0x80, 0x0 ;  /* 0x000000000000781c */ /* 0x000fc60003f0f008 */
[----:B------:R-:W0:Y:S01]  /*25c0*/  LDGDEPBAR ;  /* 0x00000000000079af */ /* 0x000e220000000000 */
[----:B-1----:R-:W-:Y:S02]  /*25d0*/  CS2R R48, SRZ ;  /* 0x0000000000307805 */ /* 0x002fe4000001ff00 */
[----:B--2---:R-:W-:-:S07]  /*25e0*/  CS2R R50, SRZ ;  /* 0x0000000000327805 */ /* 0x004fce000001ff00 */
[----:B------:R-:W-:Y:S05]  /*25f0*/  @!P0 BRA `(.L_x_0) ;  /* 0x0000001000b08947 */ /* 0x000fea0003800000 */
[----:B------:R-:W-:Y:S01]  /*2600*/  SHF.R.S32.HI R16, RZ, 0x1f, R59 ;  /* 0x0000001fff107819 */ /* 0x000fe2000001143b */
[----:B------:R-:W-:Y:S01]  /*2610*/  IMAD.U32 R17, RZ, RZ, UR12 ;  /* 0x0000000cff117e24 */ /* 0x000fe2000f8e00ff */
[----:B------:R-:W-:Y:S01]  /*2620*/  USHF.R.S32.HI UR41, URZ, 0x1f, UR12 ;  /* 0x0000001f3f297899 */ /* 0x000fe2000801140c */
[----:B------:R-:W-:Y:S01]  /*2630*/  SHF.R.S32.HI R70, RZ, 0x1f, R65 ;  /* 0x0000001fff467819 */ /* 0x000fe20000011441 */
[----:B------:R-:W-:Y:S01]  /*2640*/  USHF.R.S32.HI UR4, URZ, 0x1f, UR39 ;  /* 0x0000001f3f047899 */ /* 0x000fe20008011427 */
[----:B------:R-:W-:Y:S01]  /*2650*/  SHF.L.U64.HI R18, R59, 0x2, R16 ;  /* 0x000000023b127819 */ /* 0x000fe20000010210 */
[----:B------:R-:W-:Y:S01]  /*2660*/  USHF.L.U32 UR44, UR39, 0x3, URZ ;  /* 0x00000003272c7899 */ /* 0x000fe2000800063f */
[----:B------:R-:W-:Y:S01]  /*2670*/  SHF.R.S32.HI R16, RZ, 0x1f, R57 ;  /* 0x0000001fff107819 */ /* 0x000fe20000011439 */
[----:B------:R-:W-:Y:S01]  /*2680*/  USHF.L.U64.HI UR40, UR39, 0x3, UR4 ;  /* 0x0000000327287899 */ /* 0x000fe20008010204 */
[----:B------:R-:W-:Y:S01]  /*2690*/  LEA R58, P0, R17, R58, 0x3 ;  /* 0x0000003a113a7211 */ /* 0x000fe200078018ff */
[----:B------:R-:W-:Y:S01]  /*26a0*/  USHF.R.S32.HI UR14, URZ, 0x1f, UR29 ;  /* 0x0000001f3f0e7899 */ /* 0x000fe2000801141d */
[----:B------:R-:W-:Y:S01]  /*26b0*/  SHF.L.U64.HI R71, R57, 0x2, R16 ;  /* 0x0000000239477819 */ /* 0x000fe20000010210 */
[----:B------:R-:W-:Y:S01]  /*26c0*/  ULEA UR15, UP2, UR29, UR44, 0x2 ;  /* 0x0000002c1d0f7291 */ /* 0x000fe2000f84103f */
[----:B------:R-:W-:Y:S01]  /*26d0*/  SHF.R.S32.HI R17, RZ, 0x1f, R56 ;  /* 0x0000001fff117819 */ /* 0x000fe20000011438 */
[----:B------:R-:W-:Y:S01]  /*26e0*/  USHF.R.S32.HI UR16, URZ, 0x1f, UR38 ;  /* 0x0000001f3f107899 */ /* 0x000fe20008011426 */
[----:B------:R-:W-:Y:S01]  /*26f0*/  SHF.R.S32.HI R16, RZ, 0x1f, R15 ;  /* 0x0000001fff107819 */ /* 0x000fe2000001140f */
[----:B------:R-:W-:Y:S01]  /*2700*/  ULEA.HI.X UR32, UR29, UR40, UR14, 0x2, UP2 ;  /* 0x000000281d207291 */ /* 0x000fe200090f140e */
[----:B------:R-:W-:Y:S01]  /*2710*/  SHF.L.U64.HI R72, R56, 0x2, R17 ;  /* 0x0000000238487819 */ /* 0x000fe20000010211 */
[----:B------:R-:W-:Y:S01]  /*2720*/  IMAD.U32 R17, RZ, RZ, UR41 ;  /* 0x00000029ff117e24 */ /* 0x000fe2000f8e00ff */
[----:B------:R-:W-:Y:S01]  /*2730*/  SHF.L.U64.HI R15, R15, 0x2, R16 ;  /* 0x000000020f0f7819 */ /* 0x000fe20000010210 */
[----:B------:R-:W-:Y:S01]  /*2740*/  IMAD.U32 R16, RZ, RZ, UR12 ;  /* 0x0000000cff107e24 */ /* 0x000fe2000f8e00ff */
[----:B------:R-:W-:Y:S01]  /*2750*/  LEA R20, P1, R61, UR44, 0x2 ;  /* 0x0000002c3d147c11 */ /* 0x000fe2000f8210ff */
[----:B------:R-:W-:Y:S01]  /*2760*/  UIADD3 UR14, UP3, UR15, UR10, URZ ;  /* 0x0000000a0f0e7290 */ /* 0x000fe2000ff7e03f */
[----:B------:R-:W-:Y:S01]  /*2770*/  SHF.R.S32.HI R73, RZ, 0x1f, R64 ;  /* 0x0000001fff497819 */ /* 0x000fe20000011440 */
[----:B------:R-:W-:Y:S01]  /*2780*/  ULEA UR37, UP4, UR38, UR44, 0x2 ;  /* 0x0000002c26257291 */ /* 0x000fe2000f88103f */
[----:B------:R-:W-:Y:S01]  /*2790*/  LEA.HI.X R18, R16, R18, R17, 0x3, P0 ;  /* 0x0000001210127211 */ /* 0x000fe200000f1c11 */
[----:B------:R-:W-:Y:S01]  /*27a0*/  USHF.R.S32.HI UR17, URZ, 0x1f, UR42 ;  /* 0x0000001f3f117899 */ /* 0x000fe2000801142a */
[----:B------:R-:W-:Y:S01]  /*27b0*/  SHF.R.S32.HI R17, RZ, 0x1f, R60 ;  /* 0x0000001fff117819 */ /* 0x000fe2000001143c */
[----:B------:R-:W-:-:S02]  /*27c0*/  ULEA UR36, UP5, UR42, UR44, 0x2 ;  /* 0x0000002c2a247291 */ /* 0x000fc4000f8a103f */
[C---:B------:R-:W-:Y:S01]  /*27d0*/  LEA R106, P0, R60.reuse, UR44, 0x2 ;  /* 0x0000002c3c6a7c11 */ /* 0x040fe2000f8010ff */
[----:B------:R-:W-:Y:S01]  /*27e0*/  UIADD3.X UR15, UR32, UR11, URZ, UP3, !UPT ;  /* 0x0000000b200f7290 */ /* 0x000fe20009ffe43f */
[----:B------:R-:W-:Y:S01]  /*27f0*/  SHF.R.S32.HI R16, RZ, 0x1f, R61 ;  /* 0x0000001fff107819 */ /* 0x000fe2000001143d */
[----:B------:R-:W-:Y:S01]  /*2800*/  USHF.R.S32.HI UR5, URZ, 0x1f, UR26 ;  /* 0x0000001f3f057899 */ /* 0x000fe2000801141a */
[----:B------:R-:W-:Y:S01]  /*2810*/  LEA.HI.X R60, R60, UR40, R17, 0x2, P0 ;  /* 0x000000283c3c7c11 */ /* 0x000fe200080f1411 */
[----:B------:R-:W-:Y:S01]  /*2820*/  USHF.R.S32.HI UR28, URZ, 0x1f, UR18 ;  /* 0x0000001f3f1c7899 */ /* 0x000fe20008011412 */
[----:B------:R-:W-:Y:S01]  /*2830*/  LEA.HI.X R61, R61, UR40, R16, 0x2, P1 ;  /* 0x000000283d3d7c11 */ /* 0x000fe200088f1410 */
[----:B------:R-:W-:Y:S01]  /*2840*/  ULEA UR35, UP6, UR18, UR44, 0x2 ;  /* 0x0000002c12237291 */ /* 0x000fe2000f8c103f */
[----:B------:R-:W-:Y:S01]  /*2850*/  SHF.R.S32.HI R17, RZ, 0x1f, R62 ;  /* 0x0000001fff117819 */ /* 0x000fe2000001143e */
[----:B------:R-:W-:Y:S01]  /*2860*/  ULEA UR32, UP3, UR26, UR44, 0x2 ;  /* 0x0000002c1a207291 */ /* 0x000fe2000f86103f */
[----:B------:R-:W-:Y:S01]  /*2870*/  SHF.R.S32.HI R16, RZ, 0x1f, R63 ;  /* 0x0000001fff107819 */ /* 0x000fe2000001143f */
[----:B------:R-:W-:Y:S01]  /*2880*/  ULEA.HI.X UR38, UR38, UR40, UR16, 0x2, UP4 ;  /* 0x0000002826267291 */ /* 0x000fe2000a0f1410 */
[----:B------:R-:W-:Y:S01]  /*2890*/  LEA R19, P0, R62, UR44, 0x2 ;  /* 0x0000002c3e137c11 */ /* 0x000fe2000f8010ff */
[----:B------:R-:W-:Y:S01]  /*28a0*/  UIADD3 UR16, UP4, UR37, UR10, URZ ;  /* 0x0000000a25107290 */ /* 0x000fe2000ff9e03f */
[----:B------:R-:W-:Y:S01]  /*28b0*/  LEA R80, P1, R63, UR44, 0x2 ;  /* 0x0000002c3f507c11 */ /* 0x000fe2000f8210ff */
[----:B------:R-:W-:-:S02]  /*28c0*/  ULEA.HI.X UR37, UR42, UR40, UR17, 0x2, UP5 ;  /* 0x000000282a257291 */ /* 0x000fc4000a8f1411 */
[----:B------:R-:W-:Y:S01]  /*28d0*/  LEA.HI.X R62, R62, UR40, R17, 0x2, P0 ;  /* 0x000000283e3e7c11 */ /* 0x000fe200080f1411 */
[----:B------:R-:W-:Y:S01]  /*28e0*/  UIADD3 UR17, UP5, UR36, UR10, URZ ;  /* 0x0000000a24117290 */ /* 0x000fe2000ffbe03f */
[----:B------:R-:W-:Y:S01]  /*28f0*/  LEA.HI.X R63, R63, UR40, R16, 0x2, P1 ;  /* 0x000000283f3f7c11 */ /* 0x000fe200088f1410 */
[----:B------:R-:W-:Y:S01]  /*2900*/  ULEA.HI.X UR36, UR18, UR40, UR28, 0x2, UP6 ;  /* 0x0000002812247291 */ /* 0x000fe2000b0f141c */
[----:B------:R-:W-:Y:S01]  /*2910*/  SHF.R.S32.HI R17, RZ, 0x1f, R68 ;  /* 0x0000001fff117819 */ /* 0x000fe20000011444 */
[----:B------:R-:W-:Y:S01]  /*2920*/  ULEA.HI.X UR5, UR26, UR40, UR5, 0x2, UP3 ;  /* 0x000000281a057291 */ /* 0x000fe200098f1405 */
[C---:B------:R-:W-:Y:S01]  /*2930*/  LEA R84, P1, R68.reuse, UR44, 0x2 ;  /* 0x0000002c44547c11 */ /* 0x040fe2000f8210ff */
[----:B------:R-:W-:Y:S01]  /*2940*/  UIADD3 UR28, UP3, UR32, UR10, URZ ;  /* 0x0000000a201c7290 */ /* 0x000fe2000ff7e03f */
[----:B------:R-:W-:Y:S01]  /*2950*/  SHF.R.S32.HI R16, RZ, 0x1f, R69 ;  /* 0x0000001fff107819 */ /* 0x000fe20000011445 */
[----:B------:R-:W-:Y:S01]  /*2960*/  UIADD3.X UR32, UR37, UR11, URZ, UP5, !UPT ;  /* 0x0000000b25207290 */ /* 0x000fe2000affe43f */
[----:B------:R-:W-:Y:S01]  /*2970*/  LEA.HI.X R100, R68, UR40, R17, 0x2, P1 ;  /* 0x0000002844647c11 */ /* 0x000fe200088f1411 */
[----:B------:R-:W-:Y:S01]  /*2980*/  UIADD3.X UR37, UR5, UR11, URZ, UP3, !UPT ;  /* 0x0000000b05257290 */ /* 0x000fe20009ffe43f */
[C---:B------:R-:W-:Y:S01]  /*2990*/  LEA R82, P0, R69.reuse, UR44, 0x2 ;  /* 0x0000002c45527c11 */ /* 0x040fe2000f8010ff */
[----:B------:R-:W-:Y:S01]  /*29a0*/  USHF.R.S32.HI UR5, URZ, 0x1f, UR6 ;  /* 0x0000001f3f057899 */ /* 0x000fe20008011406 */
[----:B------:R-:W-:Y:S01]  /*29b0*/  SHF.R.S32.HI R17, RZ, 0x1f, R66 ;  /* 0x0000001fff117819 */ /* 0x000fe20000011442 */
[----:B------:R-:W-:Y:S01]  /*29c0*/  UIADD3 UR13, UR8, -0x40, URZ ;  /* 0xffffffc0080d7890 */ /* 0x000fe2000fffe03f */
[C---:B------:R-:W-:Y:S01]  /*29d0*/  LEA R92, P1, R66.reuse, UR44, 0x2 ;  /* 0x0000002c425c7c11 */ /* 0x040fe2000f8210ff */
[----:B------:R-:W-:Y:S01]  /*29e0*/  USHF.R.S32.HI UR8, URZ, 0x1f, UR21 ;  /* 0x0000001f3f087899 */ /* 0x000fe20008011415 */
[----:B------:R-:W-:Y:S01]  /*29f0*/  LEA.HI.X R69, R69, UR40, R16, 0x2, P0 ;  /* 0x0000002845457c11 */ /* 0x000fe200080f1410 */
[----:B------:R-:W-:Y:S01]  /*2a00*/  USHF.R.S32.HI UR9, URZ, 0x1f, UR20 ;  /* 0x0000001f3f097899 */ /* 0x000fe20008011414 */
[----:B------:R-:W-:Y:S01]  /*2a10*/  LEA.HI.X R17, R66, UR40, R17, 0x2, P1 ;  /* 0x0000002842117c11 */ /* 0x000fe200088f1411 */
[----:B------:R-:W-:Y:S01]  /*2a20*/  USHF.R.S32.HI UR27, URZ, 0x1f, UR19 ;  /* 0x0000001f3f1b7899 */ /* 0x000fe20008011413 */
[----:B------:R-:W-:Y:S01]  /*2a30*/  SHF.R.S32.HI R16, RZ, 0x1f, R67 ;  /* 0x0000001fff107819 */ /* 0x000fe20000011443 */
[----:B------:R-:W-:-:S02]  /*2a40*/  ULEA UR34, UP0, UR19, UR44, 0x2 ;  /* 0x0000002c13227291 */ /* 0x000fc4000f80103f */
[----:B------:R-:W-:Y:S01]  /*2a50*/  LEA R88, P0, R67, UR44, 0x2 ;  /* 0x0000002c43587c11 */ /* 0x000fe2000f8010ff */
[----:B------:R-:W-:Y:S01]  /*2a60*/  ULEA UR33, UP1, UR20, UR44, 0x2 ;  /* 0x0000002c14217291 */ /* 0x000fe2000f82103f */
[----:B------:R-:W-:Y:S01]  /*2a70*/  IADD3 R106, P4, R106, UR10, RZ ;  /* 0x0000000a6a6a7c10 */ /* 0x000fe2000ff9e0ff */
[----:B------:R-:W-:Y:S01]  /*2a80*/  ULEA UR29, UP2, UR21, UR44, 0x2 ;  /* 0x0000002c151d7291 */ /* 0x000fe2000f84103f */
[----:B------:R-:W-:Y:S01]  /*2a90*/  IADD3 R66, P5, R20, UR10, RZ ;  /* 0x0000000a14427c10 */ /* 0x000fe2000ffbe0ff */
[----:B------:R-:W-:Y:S01]  /*2aa0*/  ULEA.HI UR5, UR5, UR6, URZ, 0x5 ;  /* 0x0000000605057291 */ /* 0x000fe2000f8f283f */
[----:B------:R-:W-:Y:S01]  /*2ab0*/  IADD3 R68, P3, R19, UR10, RZ ;  /* 0x0000000a13447c10 */ /* 0x000fe2000ff7e0ff */
[----:B------:R-:W-:Y:S01]  /*2ac0*/  UIADD3 UR18, UP6, UR35, UR10, URZ ;  /* 0x0000000a23127290 */ /* 0x000fe2000ffde03f */
[----:B------:R-:W-:Y:S01]  /*2ad0*/  LEA.HI.X R16, R67, UR40, R16, 0x2, P0 ;  /* 0x0000002843107c11 */ /* 0x000fe200080f1410 */
[----:B------:R-:W-:Y:S01]  /*2ae0*/  ULEA.HI.X UR27, UR19, UR40, UR27, 0x2, UP0 ;  /* 0x00000028131b7291 */ /* 0x000fe200080f141b */
[----:B------:R-:W-:Y:S01]  /*2af0*/  IADD3 R82, P2, R82, UR10, RZ ;  /* 0x0000000a52527c10 */ /* 0x000fe2000ff5e0ff */
[----:B------:R-:W-:Y:S01]  /*2b00*/  ULEA.HI.X UR9, UR20, UR40, UR9, 0x2, UP1 ;  /* 0x0000002814097291 */ /* 0x000fe200088f1409 */
[----:B------:R-:W-:Y:S01]  /*2b10*/  IADD3.X R86, R60, UR11, RZ, P4, !PT ;  /* 0x0000000b3c567c10 */ /* 0x000fe2000a7fe4ff */
[----:B------:R-:W-:Y:S01]  /*2b20*/  ULEA.HI.X UR8, UR21, UR40, UR8, 0x2, UP2 ;  /* 0x0000002815087291 */ /* 0x000fe200090f1408 */
[----:B------:R-:W-:Y:S01]  /*2b30*/  IADD3.X R90, R61, UR11, RZ, P5, !PT ;  /* 0x0000000b3d5a7c10 */ /* 0x000fe2000affe4ff */
[----:B------:R-:W-:Y:S01]  /*2b40*/  UIADD3 UR19, UP0, UR34, UR10, URZ ;  /* 0x0000000a22137290 */ /* 0x000fe2000ff1e03f */
[----:B------:R-:W-:Y:S01]  /*2b50*/  IADD3.X R94, R62, UR11, RZ, P3, !PT ;  /* 0x0000000b3e5e7c10 */ /* 0x000fe20009ffe4ff */
[----:B------:R-:W-:-:S02]  /*2b60*/  UIADD3 UR20, UP1, UR33, UR10, URZ ;  /* 0x0000000a21147290 */ /* 0x000fc4000ff3e03f */
[----:B------:R-:W-:Y:S01]  /*2b70*/  IADD3 R80, P0, R80, UR10, RZ ;  /* 0x0000000a50507c10 */ /* 0x000fe2000ff1e0ff */
[----:B------:R-:W-:Y:S02]  /*2b80*/  UIADD3 UR21, UP2, UR29, UR10, URZ ;  /* 0x0000000a1d157290 */ /* 0x000fe4000ff5e03f */
[----:B------:R-:W-:Y:S01]  /*2b90*/  IADD3 R84, P1, R84, UR10, RZ ;  /* 0x0000000a54547c10 */ /* 0x000fe2000ff3e0ff */
[----:B------:R-:W-:Y:S01]  /*2ba0*/  USHF.R.S32.HI UR40, URZ, 0x5, UR5 ;  /* 0x000000053f287899 */ /* 0x000fe20008011405 */
[----:B------:R-:W-:Y:S02]  /*2bb0*/  IADD3 R88, P4, R88, UR10, RZ ;  /* 0x0000000a58587c10 */ /* 0x000fe4000ff9e0ff */
[----:B------:R-:W-:Y:S02]  /*2bc0*/  CS2R R24, SRZ ;  /* 0x0000000000187805 */ /* 0x000fe4000001ff00 */
[----:B------:R-:W-:Y:S02]  /*2bd0*/  IADD3 R92, P5, R92, UR10, RZ ;  /* 0x0000000a5c5c7c10 */ /* 0x000fe4000ffbe0ff */
[----:B------:R-:W-:-:S02]  /*2be0*/  CS2R R26, SRZ ;  /* 0x00000000001a7805 */ /* 0x000fc4000001ff00 */
[----:B------:R-:W-:Y:S02]  /*2bf0*/  IADD3 R67, P3, R58, UR24, RZ ;  /* 0x000000183a437c10 */ /* 0x000fe4000ff7e0ff */
[----:B------:R-:W-:Y:S02]  /*2c00*/  CS2R R28, SRZ ;  /* 0x00000000001c7805 */ /* 0x000fe4000001ff00 */
[----:B------:R-:W-:Y:S02]  /*2c10*/  IADD3.X R98, R69, UR11, RZ, P2, !PT ;  /* 0x0000000b45627c10 */ /* 0x000fe400097fe4ff */
[----:B------:R-:W-:Y:S02]  /*2c20*/  CS2R R30, SRZ ;  /* 0x00000000001e7805 */ /* 0x000fe4000001ff00 */
[----:B------:R-:W-:Y:S02]  /*2c30*/  SHF.L.U64.HI R70, R65, 0x2, R70 ;  /* 0x0000000241467819 */ /* 0x000fe40000010246 */
[----:B------:R-:W-:-:S02]  /*2c40*/  CS2R R32, SRZ ;  /* 0x0000000000207805 */ /* 0x000fc4000001ff00 */
[----:B------:R-:W-:Y:S02]  /*2c50*/  SHF.L.U64.HI R73, R64, 0x2, R73 ;  /* 0x0000000240497819 */ /* 0x000fe40000010249 */
[----:B------:R-:W-:Y:S02]  /*2c60*/  CS2R R34, SRZ ;  /* 0x0000000000227805 */ /* 0x000fe4000001ff00 */
[----:B------:R-:W-:Y:S02]  /*2c70*/  IADD3.X R96, R63, UR11, RZ, P0, !PT ;  /* 0x0000000b3f607c10 */ /* 0x000fe400087fe4ff */
[----:B------:R-:W-:Y:S02]  /*2c80*/  CS2R R36, SRZ ;  /* 0x0000000000247805 */ /* 0x000fe4000001ff00 */
[----:B------:R-:W-:Y:S02]  /*2c90*/  IADD3.X R100, R100, UR11, RZ, P1, !PT ;  /* 0x0000000b64647c10 */ /* 0x000fe40008ffe4ff */
[----:B------:R-:W-:-:S02]  /*2ca0*/  CS2R R38, SRZ ;  /* 0x0000000000267805 */ /* 0x000fc4000001ff00 */
[----:B------:R-:W-:Y:S02]  /*2cb0*/  IADD3.X R102, R16, UR11, RZ, P4, !PT ;  /* 0x0000000b10667c10 */ /* 0x000fe4000a7fe4ff */
[----:B------:R-:W-:Y:S02]  /*2cc0*/  CS2R R40, SRZ ;  /* 0x0000000000287805 */ /* 0x000fe4000001ff00 */
[----:B------:R-:W-:Y:S02]  /*2cd0*/  IADD3.X R104, R17, UR11, RZ, P5, !PT ;  /* 0x0000000b11687c10 */ /* 0x000fe4000affe4ff */
[----:B------:R-:W-:Y:S02]  /*2ce0*/  CS2R R42, SRZ ;  /* 0x00000000002a7805 */ /* 0x000fe4000001ff00 */
[----:B------:R-:W-:Y:S02]  /*2cf0*/  IADD3.X R69, R18, UR25, RZ, P3, !PT ;  /* 0x0000001912457c10 */ /* 0x000fe40009ffe4ff */
[----:B------:R-:W-:-:S02]  /*2d00*/  CS2R R44, SRZ ;  /* 0x00000000002c7805 */ /* 0x000fc4000001ff00 */
[----:B------:R-:W-:Y:S02]  /*2d10*/  CS2R R46, SRZ ;  /* 0x00000000002e7805 */ /* 0x000fe4000001ff00 */
[----:B------:R-:W-:Y:S02]  /*2d20*/  CS2R R48, SRZ ;  /* 0x0000000000307805 */ /* 0x000fe4000001ff00 */
[----:B------:R-:W-:Y:S02]  /*2d30*/  CS2R R50, SRZ ;  /* 0x0000000000327805 */ /* 0x000fe4000001ff00 */
[----:B------:R-:W-:Y:S02]  /*2d40*/  CS2R R52, SRZ ;  /* 0x0000000000347805 */ /* 0x000fe4000001ff00 */
[----:B------:R-:W-:Y:S01]  /*2d50*/  CS2R R54, SRZ ;  /* 0x0000000000367805 */ /* 0x000fe2000001ff00 */
[----:B------:R-:W-:Y:S02]  /*2d60*/  USHF.L.U32 UR44, UR39, 0x2, URZ ;  /* 0x00000002272c7899 */ /* 0x000fe4000800063f */
[----:B------:R-:W-:-:S02]  /*2d70*/  UIADD3.X UR29, UR38, UR11, URZ, UP4, !UPT ;  /* 0x0000000b261d7290 */ /* 0x000fc4000a7fe43f */
[----:B------:R-:W-:Y:S02]  /*2d80*/  UIADD3.X UR33, UR36, UR11, URZ, UP6, !UPT ;  /* 0x0000000b24217290 */ /* 0x000fe4000b7fe43f */
[----:B------:R-:W-:Y:S02]  /*2d90*/  USHF.L.U64.HI UR39, UR39, 0x2, UR4 ;  /* 0x0000000227277899 */ /* 0x000fe40008010204 */
[----:B------:R-:W-:Y:S02]  /*2da0*/  UIADD3.X UR34, UR27, UR11, URZ, UP0, !UPT ;  /* 0x0000000b1b227290 */ /* 0x000fe400087fe43f */
[----:B------:R-:W-:Y:S02]  /*2db0*/  UIADD3.X UR35, UR9, UR11, URZ, UP1, !UPT ;  /* 0x0000000b09237290 */ /* 0x000fe40008ffe43f */
[----:B------:R-:W-:Y:S01]  /*2dc0*/  UIADD3.X UR36, UR8, UR11, URZ, UP2, !UPT ;  /* 0x0000000b08247290 */ /* 0x000fe200097fe43f */
[----:B------:R-:W-:Y:S01]  /*2dd0*/  UMOV UR38, 0x1 ;  /* 0x0000000100267882 */ /* 0x000fe20000000000 */
[----:B------:R-:W-:-:S02]  /*2de0*/  USHF.L.U64.HI UR41, UR12, 0x2, UR41 ;  /* 0x000000020c297899 */ /* 0x000fc40008010229 */
[----:B------:R-:W-:Y:S01]  /*2df0*/  UIADD3 UR45, UR40, -0x2, URZ ;  /* 0xfffffffe282d7890 */ /* 0x000fe2000fffe03f */
[----:B------:R-:W-:Y:S01]  /*2e00*/  UMOV UR42, 0xffffffff ;  /* 0xffffffff002a7882 */ /* 0x000fe20000000000 */
[----:B------:R-:W-:-:S10]  /*2e10*/  UMOV UR4, URZ ;  /* 0x0000003f00047c82 */ /* 0x000fd40008000000 */
.L_x_1:
[----:B------:R-:W-:Y:S01]  /*2e20*/  UIADD3 UR42, UR42, 0x1, URZ ;  /* 0x000000012a2a7890 */ /* 0x000fe2000fffe03f */
[----:B------:R-:W-:-:S04]  /*2e30*/  DEPBAR.LE SB0, 0x2 ;  /* 0x000080800000791a */ /* 0x000fc80000000000 */
[----:B------:R-:W-:Y:S01]  /*2e40*/  BAR.SYNC.DEFER_BLOCKING 0x0 ;  /* 0x0000000000007b1d */ /* 0x000fe20000010000 */
[----:B------:R-:W-:Y:S01]  /*2e50*/  UISETP.GT.AND UP0, UPT, UR42, 0x2, UPT ;  /* 0x000000022a00788c */ /* 0x000fe2000bf04270 */
[----:B------:R-:W-:Y:S01]  /*2e60*/  ISETP.GE.AND P0, PT, R8, UR13, PT ;  /* 0x0000000d08007c0c */ /* 0x000fe2000bf06270 */
[----:B------:R-:W-:Y:S01]  /*2e70*/  USHF.L.U32 UR6, UR43, 0x7, URZ ;  /* 0x000000072b067899 */ /* 0x000fe2000800063f */
[-C--:B--2---:R-:W-:Y:S01]  /*2e80*/  IADD3 R18, P2, R9, R67.reuse, RZ ;  /* 0x0000004309127210 */ /* 0x084fe20007f5e0ff */
[----:B------:R-:W-:Y:S01]  /*2e90*/  USEL UR42, UR42, URZ, !UP0 ;  /* 0x0000003f2a2a7287 */ /* 0x000fe2000c000000 */
[----:B------:R-:W-:Y:S01]  /*2ea0*/  SEL R16, RZ, 0x4, P0 ;  /* 0x00000004ff107807 */ /* 0x000fe20000000000 */
[----:B------:R-:W-:Y:S01]  /*2eb0*/  ULOP3.LUT UR8, UR6, 0x600, URZ, 0xc0, !UPT ;  /* 0x0000060006087892 */ /* 0x000fe2000f8ec03f */
[----:B------:R-:W-:Y:S01]  /*2ec0*/  ISETP.GE.AND P0, PT, R75, UR13, PT ;  /* 0x0000000d4b007c0c */ /* 0x000fe2000bf06270 */
[----:B------:R-:W-:Y:S01]  /*2ed0*/  ULEA UR5, UR42, UR7, 0xd ;  /* 0x000000072a057291 */ /* 0x000fe2000f8e683f */
[----:B------:R-:W-:Y:S01]  /*2ee0*/  ISETP.GE.AND P4, PT, R76, UR13, PT ;  /* 0x0000000d4c007c0c */ /* 0x000fe2000bf86270 */
[----:B------:R-:W-:Y:S01]  /*2ef0*/  ULEA UR6, UR42, UR7, 0xf ;  /* 0x000000072a067291 */ /* 0x000fe2000f8e783f */
[----:B------:R-:W-:Y:S01]  /*2f00*/  SEL R17, RZ, 0x4, P0 ;  /* 0x00000004ff117807 */ /* 0x000fe20000000000 */
[----:B------:R-:W-:Y:S01]  /*2f10*/  UIADD3 UR5, UR5, 0x18000, URZ ;  /* 0x0001800005057890 */ /* 0x000fe2000fffe03f */
[----:B------:R-:W-:Y:S01]  /*2f20*/  IMAD.X R19, R69, 0x1, R70, P2 ;  /* 0x0000000145137824 */ /* 0x000fe200010e0646 */
[----:B------:R-:W-:Y:S01]  /*2f30*/  ULEA.HI UR6, UR6, UR8, URZ, 0x1c ;  /* 0x0000000806067291 */ /* 0x000fe2000f8fe03f */
[----:B------:R-:W-:Y:S01]  /*2f40*/  ISETP.GE.AND P6, PT, R74, UR13, PT ;  /* 0x0000000d4a007c0c */ /* 0x000fe2000bfc6270 */
[----:B------:R-:W-:Y:S01]  /*2f50*/  USHF.R.U32.HI UR5, URZ, 0x4, UR5 ;  /* 0x000000043f057899 */ /* 0x000fe20008011605 */
[----:B------:R-:W-:Y:S01]  /*2f60*/  IADD3 R22, P3, R10, R67, RZ ;  /* 0x000000430a167210 */ /* 0x000fe20007f7e0ff */
[----:B------:R-:W-:Y:S01]  /*2f70*/  ULOP3.LUT UR10, UR6, 0x3fff, URZ, 0xc0, !UPT ;  /* 0x00003fff060a7892 */ /* 0x000fe2000f8ec03f */
[----:B------:R-:W-:Y:S01]  /*2f80*/  SEL R23, RZ, 0x4, P6 ;  /* 0x00000004ff177807 */ /* 0x000fe20003000000 */
[----:B------:R-:W-:Y:S01]  /*2f90*/  USGXT.U32 UR8, UR5, 0xe ;  /* 0x0000000e0508789a */ /* 0x000fe20008000000 */
[----:B------:R-:W-:Y:S01]  /*2fa0*/  IMAD.U32 R56, RZ, RZ, UR12 ;  /* 0x0000000cff387e24 */ /* 0x000fe2000f8e00ff */
[----:B------:R-:W-:Y:S01]  /*2fb0*/  UMOV UR11, 0x40000040 ;  /* 0x40000040000b7882 */ /* 0x000fe20000000000 */
[----:B------:R-:W-:Y:S01]  /*2fc0*/  WARPGROUP.ARRIVE ;  /* 0x00000000000079c5 */ /* 0x000fe20000000000 */
[----:B------:R-:W-:Y:S01]  /*2fd0*/  UMOV UR9, 0x40000040 ;  /* 0x4000004000097882 */ /* 0x000fe20000000000 */
[----:B------:R-:W-:Y:S01]  /*2fe0*/  UMOV UR5, URZ ;  /* 0x0000003f00057c82 */ /* 0x000fe20008000000 */
[----:B------:R-:W-:Y:S01]  /*2ff0*/  UMOV UR6, URZ ;  /* 0x0000003f00067c82 */ /* 0x000fe20008000000 */
[----:B------:R-:W-:-:S02]  /*3000*/  UIADD3 UR38, UR38, 0x1, URZ ;  /* 0x0000000126267890 */ /* 0x000fc4000fffe03f */
[----:B------:R-:W-:Y:S01]  /*3010*/  HGMMA.64x64x8.F32.TF32 R24, gdesc[UR8], R24 ;  /* 0x04e00000081879f0 */ /* 0x000fe20008702818 */
[----:B------:R-:W-:Y:S02]  /*3020*/  UIADD3 UR10, UP1, UR10, 0x2, URZ ;  /* 0x000000020a0a7890 */ /* 0x000fe4000ff3e03f */
[----:B------:R-:W-:Y:S02]  /*3030*/  UIADD3 UR8, UP0, UR8, 0x2, URZ ;  /* 0x0000000208087890 */ /* 0x000fe4000ff1e03f */
[----:B------:R-:W-:Y:S02]  /*3040*/  UIADD3.X UR11, UR6, 0x40000040, URZ, UP1, !UPT ;  /* 0x40000040060b7890 */ /* 0x000fe40008ffe43f */
[----:B------:R-:W-:Y:S02]  /*3050*/  UIADD3.X UR9, UR5, 0x40000040, URZ, UP0, !UPT ;  /* 0x4000004005097890 */ /* 0x000fe400087fe43f */
[----:B------:R-:W-:Y:S02]  /*3060*/  UIADD3.64 UR26, UR10, 0x2, URZ ;  /* 0x000000020a1a7897 */ /* 0x000fe4000fffe03f */
[----:B------:R-:W-:-:S02]  /*3070*/  UIADD3.64 UR24, UR8, 0x2, URZ ;  /* 0x0000000208187897 */ /* 0x000fc4000fffe03f */
[----:B------:R-:W-:Y:S02]  /*3080*/  UISETP.GE.AND UP0, UPT, UR4, UR45, UPT ;  /* 0x0000002d0400728c */ /* 0x000fe4000bf06270 */
[----:B------:R-:W-:-:S04]  /*3090*/  UIADD3 UR4, UR4, 0x1, URZ ;  /* 0x0000000104047890 */ /* 0x000fc8000fffe03f */
[----:B------:R-:W-:Y:S01]  /*30a0*/  PLOP3.LUT P1, PT, PT, PT, UP0, 0x80, 0x0 ;  /* 0x000000000000781c */ /* 0x000fe20003f2f008 */
[----:B------:R-:W-:-:S03]  /*30b0*/  UISETP.GT.AND UP0, UPT, UR38, 0x2, UPT ;  /* 0x000000022600788c */ /* 0x000fc6000bf04270 */
[----:B------:R-:W-:Y:S01]  /*30c0*/  SEL R16, R16, RZ, !P1 ;  /* 0x000000ff10107207 */ /* 0x000fe20004800000 */
[----:B------:R-:W-:Y:S01]  /*30d0*/  USEL UR38, UR38, URZ, !UP0 ;  /* 0x0000003f26267287 */ /* 0x000fe2000c000000 */
[----:B------:R-:W-:Y:S02]  /*30e0*/  SEL R17, R17, RZ, !P1 ;  /* 0x000000ff11117207 */ /* 0x000fe40004800000 */
[----:B------:R-:W-:Y:S01]  /*30f0*/  ISETP.NE.U32.AND P0, PT, R16, RZ, PT ;  /* 0x000000ff1000720c */ /* 0x000fe20003f05070 */
[----:B------:R-:W-:Y:S01]  /*3100*/  ULEA UR5, UR38, UR7, 0xd ;  /* 0x0000000726057291 */ /* 0x000fe2000f8e683f */
[----:B------:R-:W-:Y:S01]  /*3110*/  ISETP.NE.U32.AND P2, PT, R17, RZ, PT ;  /* 0x000000ff1100720c */ /* 0x000fe20003f45070 */
[----:B------:R-:W-:Y:S01]  /*3120*/  ULEA UR6, UR38, UR7, 0xf ;  /* 0x0000000726067291 */ /* 0x000fe2000f8e783f */
[----:B------:R-:W-:Y:S02]  /*3130*/  SEL R17, RZ, 0x4, P4 ;  /* 0x00000004ff117807 */ /* 0x000fe40002000000 */
[-C--:B------:R-:W-:Y:S01]  /*3140*/  IADD3 R58, P4, R11, R67.reuse, RZ ;  /* 0x000000430b3a7210 */ /* 0x080fe20007f9e0ff */
[----:B------:R-:W-:Y:S01]  /*3150*/  VIADD R21, R5, UR5 ;  /* 0x0000000505157c36 */ /* 0x000fe20008000000 */
[----:B------:R-:W-:Y:S01]  /*3160*/  SEL R17, R17, RZ, !P1 ;  /* 0x000000ff11117207 */ /* 0x000fe20004800000 */
[----:B------:R-:W-:Y:S01]  /*3170*/  VIADD R57, R78, UR5 ;  /* 0x000000054e397c36 */ /* 0x000fe20008000000 */
[----:B------:R-:W-:Y:S01]  /*3180*/  IADD3 R16, P5, R12, R67, RZ ;  /* 0x000000430c107210 */ /* 0x000fe20007fbe0ff */
[----:B------:R-:W-:Y:S01]  /*3190*/  IMAD.X R59, R69, 0x1, R72, P4 ;  /* 0x00000001453b7824 */ /* 0x000fe200020e0648 */
[----:B------:R-:W-:Y:S01]  /*31a0*/  ISETP.NE.U32.AND P6, PT, R17, RZ, PT ;  /* 0x000000ff1100720c */ /* 0x000fe20003fc5070 */
[----:B------:R-:W-:Y:S01]  /*31b0*/  VIADD R61, R13, UR5 ;  /* 0x000000050d3d7c36 */ /* 0x000fe20008000000 */
[----:B------:R-:W-:Y:S01]  /*31c0*/  SEL R17, R23, RZ, !P1 ;  /* 0x000000ff17117207 */ /* 0x000fe20004800000 */
[----:B------:R-:W-:-:S02]  /*31d0*/  IMAD.X R23, R69, 0x1, R71, P3 ;  /* 0x0000000145177824 */ /* 0x000fc400018e0647 */
[----:B------:R-:W-:Y:S02]  /*31e0*/  VIADD R63, R14, UR5 ;  /* 0x000000050e3f7c36 */ /* 0x000fe40008000000 */
[----:B------:R-:W-:Y:S01]  /*31f0*/  VIADD R79, R0, UR6 ;  /* 0x00000006004f7c36 */ /* 0x000fe20008000000 */
[----:B------:R-:W-:Y:S01]  /*3200*/  HGMMA.64x64x8.F32.TF32 R24, gdesc[UR8], R24 ;  /* 0x04e00000081879f0 */ /* 0x000fe20008702818 */
[----:B------:R-:W-:Y:S02]  /*3210*/  UIADD3.64 UR10, UR10, 0x4, URZ ;  /* 0x000000040a0a7897 */ /* 0x000fe4000fffe03f */
[----:B------:R-:W-:Y:S01]  /*3220*/  UIADD3.64 UR8, UR8, 0x4, URZ ;  /* 0x0000000408087897 */ /* 0x000fe2000fffe03f */
[----:B------:R-:W-:Y:S08]  /*3230*/  HGMMA.64x64x8.F32.TF32 R24, gdesc[UR24], R24 ;  /* 0x04e00000181879f0 */ /* 0x000ff00008702818 */
[----:B------:R-:W-:Y:S03]  /*3240*/  HGMMA.64x64x8.F32.TF32 R24, gdesc[UR8], R24, gsb0 ;  /* 0x04e00000081879f0 */ /* 0x000fe60008002818 */
[----:B------:R-:W-:-:S02]  /*3250*/  WARPGROUP.DEPBAR.LE gsb0, 0x1 ;  /* 0x00008000000079c5 */ /* 0x000fc40000010100 */
[----:B------:R-:W-:Y:S06]  /*3260*/  BAR.SYNC.DEFER_BLOCKING 0x0 ;  /* 0x0000000000007b1d */ /* 0x000fec0000010000 */
[----:B------:R-:W-:Y:S01]  /*3270*/  @!PT LDS RZ, [RZ] ;  /* 0x00000000fffff984 */ /* 0x000fe20000000800 */
[----:B------:R-:W-:Y:S01]  /*3280*/  @!PT LDS RZ, [RZ] ;  /* 0x00000000fffff984 */ /* 0x000fe20000000800 */
[----:B------:R-:W-:Y:S01]  /*3290*/  @!PT LDS RZ, [RZ] ;  /* 0x00000000fffff984 */ /* 0x000fe20000000800 */
[----:B------:R1:W-:Y:S01]  /*32a0*/  LDGSTS.E [R21+0x18000], desc[UR30][R18.64], P0 ;  /* 0x1800000012157fae */ /* 0x0003e2000812185e */
[----:B------:R-:W-:Y:S01]  /*32b0*/  ISETP.GE.AND P0, PT, R77, UR13, PT ;  /* 0x0000000d4d007c0c */ /* 0x000fe2000bf06270 */
[----:B------:R-:W-:Y:S02]  /*32c0*/  UIADD3 UR13, UR13, -0x20, URZ ;  /* 0xffffffe00d0d7890 */ /* 0x000fe4000fffe03f */
[----:B------:R2:W-:Y:S01]  /*32d0*/  LDGSTS.E [R57+0x18000], desc[UR30][R22.64], P2 ;  /* 0x1800000016397fae */ /* 0x0005e2000912185e */
[----:B------:R-:W-:-:S02]  /*32e0*/  SEL R20, RZ, 0x4, P0 ;  /* 0x00000004ff147807 */ /* 0x000fc40000000000 */
[----:B------:R-:W-:Y:S01]  /*32f0*/  LEA R67, P0, R56, R67, 0x2 ;  /* 0x0000004338437211 */ /* 0x000fe200078010ff */
[----:B------:R3:W-:Y:S01]  /*3300*/  LDGSTS.E [R61+0x18000], desc[UR30][R58.64], P6 ;  /* 0x180000003a3d7fae */ /* 0x0007e2000b12185e */
[----:B------:R-:W-:Y:S02]  /*3310*/  SEL R20, R20, RZ, !P1 ;  /* 0x000000ff14147207 */ /* 0x000fe40004800000 */
[----:B------:R-:W-:Y:S01]  /*3320*/  ISETP.NE.U32.AND P1, PT, R17, RZ, PT ;  /* 0x000000ff1100720c */ /* 0x000fe20003f25070 */
[----:B------:R-:W-:Y:S01]  /*3330*/  IMAD.X R17, R69, 0x1, R15, P5 ;  /* 0x0000000145117824 */ /* 0x000fe200028e060f */
[C---:B-1----:R-:W-:Y:S02]  /*3340*/  IADD3 R18, P2, R7.reuse, R92, RZ ;  /* 0x0000005c07127210 */ /* 0x042fe40007f5e0ff */
[----:B------:R-:W-:Y:S02]  /*3350*/  ISETP.NE.U32.AND P3, PT, R20, RZ, PT ;  /* 0x000000ff1400720c */ /* 0x000fe40003f65070 */
[C---:B------:R-:W-:Y:S01]  /*3360*/  IADD3 R20, P4, R7.reuse, UR28, RZ ;  /* 0x0000001c07147c10 */ /* 0x040fe2000ff9e0ff */
[----:B------:R-:W-:Y:S01]  /*3370*/  IMAD.X R19, R104, 0x1, R73, P2 ;  /* 0x0000000168137824 */ /* 0x000fe200010e0649 */
[----:B--2---:R-:W-:-:S02]  /*3380*/  IADD3 R22, P2, R7, R88, RZ ;  /* 0x0000005807167210 */ /* 0x004fc40007f5e0ff */
[----:B------:R-:W-:Y:S02]  /*3390*/  IADD3.X R21, R73, UR37, RZ, P4, !PT ;  /* 0x0000002549157c10 */ /* 0x000fe4000a7fe4ff */
[----:B------:R-:W-:Y:S01]  /*33a0*/  IADD3.X R69, R69, UR41, RZ, P0, !PT ;  /* 0x0000002945457c10 */ /* 0x000fe200087fe4ff */
[----:B------:R-:W-:Y:S01]  /*33b0*/  IMAD.X R23, R102, 0x1, R73, P2 ;  /* 0x0000000166177824 */ /* 0x000fe200010e0649 */
[----:B---3--:R-:W-:-:S03]  /*33c0*/  IADD3 R58, P2, R7, R84, RZ ;  /* 0x00000054073a7210 */ /* 0x008fc60007f5e0ff */
[----:B------:R1:W-:Y:S01]  /*33d0*/  LDGSTS.E [R63+0x18000], desc[UR30][R16.64], P3 ;  /* 0x18000000103f7fae */ /* 0x0003e2000992185e */
[C---:B------:R-:W-:Y:S01]  /*33e0*/  IADD3 R56, P3, R7.reuse, UR21, RZ ;  /* 0x0000001507387c10 */ /* 0x040fe2000ff7e0ff */
[--C-:B------:R-:W-:Y:S01]  /*33f0*/  IMAD.X R59, R100, 0x1, R73.reuse, P2 ;  /* 0x00000001643b7824 */ /* 0x100fe200010e0649 */
[----:B------:R-:W-:Y:S01]  /*3400*/  IADD3 R62, P2, R7, R82, RZ ;  /* 0x00000052073e7210 */ /* 0x000fe20007f5e0ff */
[----:B------:R-:W0:Y:S01]  /*3410*/  LDGDEPBAR ;  /* 0x00000000000079af */ /* 0x000e220000000000 */
[----:B------:R-:W-:Y:S01]  /*3420*/  IADD3.X R57, R73, UR36, RZ, P3, !PT ;  /* 0x0000002449397c10 */ /* 0x000fe20009ffe4ff */
[----:B------:R-:W-:Y:S01]  /*3430*/  UIADD3 UR21, UP1, UR21, UR44, URZ ;  /* 0x0000002c15157290 */ /* 0x000fe2000ff3e03f */
[----:B------:R-:W-:Y:S01]  /*3440*/  IADD3 R60, P3, R7, UR20, RZ ;  /* 0x00000014073c7c10 */ /* 0x000fe2000ff7e0ff */
[----:B------:R2:W-:Y:S01]  /*3450*/  LDGSTS.E [R79], desc[UR30][R18.64], P1 ;  /* 0x00000000124f7fae */ /* 0x0005e2000892185e */
[----:B------:R-:W-:Y:S02]  /*3460*/  UIADD3 UR20, UP2, UR20, UR44, URZ ;  /* 0x0000002c14147290 */ /* 0x000fe4000ff5e03f */
[----:B------:R-:W-:Y:S01]  /*3470*/  IADD3.X R61, R73, UR35, RZ, P3, !PT ;  /* 0x00000023493d7c10 */ /* 0x000fe20009ffe4ff */
[----:B-1----:R-:W-:Y:S01]  /*3480*/  IMAD.X R63, R98, 0x1, R73, P2 ;  /* 0x00000001623f7824 */ /* 0x002fe200010e0649 */
[C---:B------:R-:W-:Y:S01]  /*3490*/  IADD3 R16, P2, R7.reuse, R80, RZ ;  /* 0x0000005007107210 */ /* 0x040fe20007f5e0ff */
[----:B------:R1:W-:Y:S01]  /*34a0*/  LDGSTS.E [R79+0x800], desc[UR30][R20.64], P1 ;  /* 0x00800000144f7fae */ /* 0x0003e2000892185e */
[----:B------:R-:W-:Y:S01]  /*34b0*/  IADD3 R64, P3, R7, UR19, RZ ;  /* 0x0000001307407c10 */ /* 0x000fe2000ff7e0ff */
[----:B------:R-:W-:-:S02]  /*34c0*/  UIADD3 UR19, UP3, UR19, UR44, URZ ;  /* 0x0000002c13137290 */ /* 0x000fc4000ff7e03f */
[----:B------:R-:W-:Y:S01]  /*34d0*/  IMAD.X R17, R96, 0x1, R73, P2 ;  /* 0x0000000160117824 */ /* 0x000fe200010e0649 */
[----:B------:R-:W-:Y:S01]  /*34e0*/  IADD3.X R65, R73, UR34, RZ, P3, !PT ;  /* 0x0000002249417c10 */ /* 0x000fe20009ffe4ff */
[----:B------:R3:W-:Y:S01]  /*34f0*/  LDGSTS.E [R79+0x1000], desc[UR30][R22.64], P1 ;  /* 0x01000000164f7fae */ /* 0x0007e2000892185e */
[----:B--2---:R-:W-:Y:S01]  /*3500*/  IADD3 R18, P3, R7, UR18, RZ ;  /* 0x0000001207127c10 */ /* 0x004fe2000ff7e0ff */
[----:B------:R-:W-:Y:S02]  /*3510*/  UIADD3 UR18, UP6, UR18, UR44, URZ ;  /* 0x0000002c12127290 */ /* 0x000fe4000ffde03f */
[----:B------:R2:W-:Y:S01]  /*3520*/  LDGSTS.E [R79+0x1800], desc[UR30][R56.64], P1 ;  /* 0x01800000384f7fae */ /* 0x0005e2000892185e */
[----:B------:R-:W-:Y:S01]  /*3530*/  IADD3.X R19, R73, UR33, RZ, P3, !PT ;  /* 0x0000002149137c10 */ /* 0x000fe20009ffe4ff */
[----:B------:R-:W-:Y:S01]  /*3540*/  UIADD3.X UR33, UR33, UR39, URZ, UP6, !UPT ;  /* 0x0000002721217290 */ /* 0x000fe2000b7fe43f */
[----:B-1----:R-:W-:Y:S01]  /*3550*/  IADD3 R20, P2, R7, R68, RZ ;  /* 0x0000004407147210 */ /* 0x002fe20007f5e0ff */
[----:B------:R1:W-:Y:S01]  /*3560*/  LDGSTS.E [R79+0x2000], desc[UR30][R58.64], P1 ;  /* 0x020000003a4f7fae */ /* 0x0003e2000892185e */
[----:B------:R-:W-:Y:S01]  /*3570*/  IADD3 R68, P5, R68, UR44, RZ ;  /* 0x0000002c44447c10 */ /* 0x000fe2000ffbe0ff */
[----:B------:R-:W-:-:S02]  /*3580*/  UIADD3.X UR34, UR34, UR39, URZ, UP3, !UPT ;  /* 0x0000002722227290 */ /* 0x000fc40009ffe43f */
[--C-:B------:R-:W-:Y:S01]  /*3590*/  IMAD.X R21, R94, 0x1, R73.reuse, P2 ;  /* 0x000000015e157824 */ /* 0x100fe200010e0649 */
[C---:B---3--:R-:W-:Y:S01]  /*35a0*/  IADD3 R22, P4, R7.reuse, UR17, RZ ;  /* 0x0000001107167c10 */ /* 0x048fe2000ff9e0ff */
[----:B------:R3:W-:Y:S01]  /*35b0*/  LDGSTS.E [R79+0x2800], desc[UR30][R60.64], P1 ;  /* 0x028000003c4f7fae */ /* 0x0007e2000892185e */
[----:B------:R-:W-:Y:S01]  /*35c0*/  UIADD3 UR17, UP5, UR17, UR44, URZ ;  /* 0x0000002c11117290 */ /* 0x000fe2000ffbe03f */
[----:B--2---:R-:W-:Y:S01]  /*35d0*/  IADD3 R56, P3, R7, R66, RZ ;  /* 0x0000004207387210 */ /* 0x004fe20007f7e0ff */
[----:B------:R-:W-:Y:S01]  /*35e0*/  UIADD3.X UR35, UR35, UR39, URZ, UP2, !UPT ;  /* 0x0000002723237290 */ /* 0x000fe200097fe43f */
[----:B------:R-:W-:Y:S01]  /*35f0*/  IADD3.X R23, R73, UR32, RZ, P4, !PT ;  /* 0x0000002049177c10 */ /* 0x000fe2000a7fe4ff */
[----:B------:R-:W-:Y:S01]  /*3600*/  LDGSTS.E [R79+0x3000], desc[UR30][R62.64], P1 ;  /* 0x030000003e4f7fae */ /* 0x000fe2000892185e */
[----:B-1----:R-:W-:Y:S01]  /*3610*/  IADD3 R58, P2, R7, UR16, RZ ;  /* 0x00000010073a7c10 */ /* 0x002fe2000ff5e0ff */
[----:B------:R-:W-:Y:S01]  /*3620*/  UIADD3 UR16, UP4, UR16, UR44, URZ ;  /* 0x0000002c10107290 */ /* 0x000fe2000ff9e03f */
[--C-:B------:R-:W-:Y:S01]  /*3630*/  IMAD.X R57, R90, 0x1, R73.reuse, P3 ;  /* 0x000000015a397824 */ /* 0x100fe200018e0649 */
[----:B------:R-:W-:Y:S01]  /*3640*/  IADD3 R80, P4, R80, UR44, RZ ;  /* 0x0000002c50507c10 */ /* 0x000fe2000ff9e0ff */
[----:B------:R-:W-:Y:S01]  /*3650*/  LDGSTS.E [R79+0x3800], desc[UR30][R64.64], P1 ;  /* 0x03800000404f7fae */ /* 0x000fe2000892185e */
[----:B------:R-:W-:Y:S01]  /*3660*/  IADD3.X R59, R73, UR29, RZ, P2, !PT ;  /* 0x0000001d493b7c10 */ /* 0x000fe200097fe4ff */
[----:B------:R-:W-:Y:S01]  /*3670*/  UIADD3.X UR29, UR29, UR39, URZ, UP4, !UPT ;  /* 0x000000271d1d7290 */ /* 0x000fe2000a7fe43f */
[----:B---3--:R-:W-:Y:S01]  /*3680*/  IADD3 R60, P3, R7, R106, RZ ;  /* 0x0000006a073c7210 */ /* 0x008fe20007f7e0ff */
[----:B------:R-:W-:Y:S01]  /*3690*/  UISETP.NE.U32.AND UP4, UPT, UR40, UR4, UPT ;  /* 0x000000042800728c */ /* 0x000fe2000bf85070 */
[----:B------:R1:W-:Y:S01]  /*36a0*/  LDGSTS.E [R79+0x4000], desc[UR30][R16.64], P1 ;  /* 0x04000000104f7fae */ /* 0x0003e2000892185e */
[----:B------:R-:W-:Y:S01]  /*36b0*/  IADD3.X R96, R96, UR39, RZ, P4, !PT ;  /* 0x0000002760607c10 */ /* 0x000fe2000a7fe4ff */
[----:B------:R-:W-:Y:S01]  /*36c0*/  UIADD3.X UR32, UR32, UR39, URZ, UP5, !UPT ;  /* 0x0000002720207290 */ /* 0x000fe2000affe43f */
[----:B------:R-:W-:Y:S01]  /*36d0*/  IMAD.X R61, R86, 0x1, R73, P3 ;  /* 0x00000001563d7824 */ /* 0x000fe200018e0649 */
[----:B------:R2:W-:Y:S01]  /*36e0*/  LDGSTS.E [R79+0x4800], desc[UR30][R18.64], P1 ;  /* 0x04800000124f7fae */ /* 0x0005e2000892185e */
[----:B------:R-:W-:Y:S01]  /*36f0*/  PLOP3.LUT P4, PT, PT, PT, UP4, 0x80, 0x0 ;  /* 0x000000000000781c */ /* 0x000fe20003f8f048 */
[----:B------:R-:W-:Y:S01]  /*3700*/  UIADD3.X UR36, UR36, UR39, URZ, UP1, !UPT ;  /* 0x0000002724247290 */ /* 0x000fe20008ffe43f */
[----:B------:R-:W-:Y:S01]  /*3710*/  IADD3 R66, P6, R66, UR44, RZ ;  /* 0x0000002c42427c10 */ /* 0x000fe2000ffde0ff */
[----:B------:R2:W-:Y:S01]  /*3720*/  LDGSTS.E [R79+0x5000], desc[UR30][R20.64], P1 ;  /* 0x05000000144f7fae */ /* 0x0005e2000892185e */
[----:B------:R-:W-:-:S02]  /*3730*/  IADD3 R84, P3, R84, UR44, RZ ;  /* 0x0000002c54547c10 */ /* 0x000fc4000ff7e0ff */
[----:B------:R-:W-:Y:S01]  /*3740*/  IADD3.X R90, R90, UR39, RZ, P6, !PT ;  /* 0x000000275a5a7c10 */ /* 0x000fe2000b7fe4ff */
[----:B------:R2:W-:Y:S01]  /*3750*/  LDGSTS.E [R79+0x5800], desc[UR30][R22.64], P1 ;  /* 0x05800000164f7fae */ /* 0x0005e2000892185e */
[----:B-1----:R-:W-:Y:S01]  /*3760*/  IADD3 R16, P2, R7, UR14, RZ ;  /* 0x0000000e07107c10 */ /* 0x002fe2000ff5e0ff */
[----:B------:R-:W-:Y:S02]  /*3770*/  UIADD3 UR14, UP0, UR14, UR44, URZ ;  /* 0x0000002c0e0e7290 */ /* 0x000fe4000ff1e03f */
[----:B------:R-:W-:Y:S01]  /*3780*/  IADD3 R92, P6, R92, UR44, RZ ;  /* 0x0000002c5c5c7c10 */ /* 0x000fe2000ffde0ff */
[----:B------:R2:W-:Y:S01]  /*3790*/  LDGSTS.E [R79+0x6000], desc[UR30][R56.64], P1 ;  /* 0x06000000384f7fae */ /* 0x0005e2000892185e */
[----:B------:R-:W-:Y:S01]  /*37a0*/  IADD3.X R17, R73, UR15, RZ, P2, !PT ;  /* 0x0000000f49117c10 */ /* 0x000fe200097fe4ff */
[----:B------:R-:W-:Y:S01]  /*37b0*/  UIADD3.X UR15, UR15, UR39, URZ, UP0, !UPT ;  /* 0x000000270f0f7290 */ /* 0x000fe200087fe43f */
[----:B------:R-:W-:Y:S01]  /*37c0*/  IADD3 R106, P2, R106, UR44, RZ ;  /* 0x0000002c6a6a7c10 */ /* 0x000fe2000ff5e0ff */
[----:B------:R2:W-:Y:S01]  /*37d0*/  LDGSTS.E [R79+0x6800], desc[UR30][R58.64], P1 ;  /* 0x068000003a4f7fae */ /* 0x0005e2000892185e */
[----:B------:R-:W-:Y:S01]  /*37e0*/  UIADD3 UR28, UP0, UR28, UR44, URZ ;  /* 0x0000002c1c1c7290 */ /* 0x000fe2000ff1e03f */
[----:B------:R-:W-:-:S02]  /*37f0*/  IADD3.X R94, R94, UR39, RZ, P5, !PT ;  /* 0x000000275e5e7c10 */ /* 0x000fc4000affe4ff */
[----:B------:R2:W-:Y:S01]  /*3800*/  LDGSTS.E [R79+0x7000], desc[UR30][R60.64], P1 ;  /* 0x070000003c4f7fae */ /* 0x0005e2000892185e */
[----:B------:R-:W-:Y:S01]  /*3810*/  IADD3.X R86, R86, UR39, RZ, P2, !PT ;  /* 0x0000002756567c10 */ /* 0x000fe200097fe4ff */
[----:B------:R-:W-:Y:S01]  /*3820*/  UIADD3.X UR37, UR37, UR39, URZ, UP0, !UPT ;  /* 0x0000002725257290 */ /* 0x000fe200087fe43f */
[----:B------:R-:W-:Y:S01]  /*3830*/  IADD3 R88, P2, R88, UR44, RZ ;  /* 0x0000002c58587c10 */ /* 0x000fe2000ff5e0ff */
[----:B------:R2:W-:Y:S01]  /*3840*/  LDGSTS.E [R79+0x7800], desc[UR30][R16.64], P1 ;  /* 0x07800000104f7fae */ /* 0x0005e2000892185e */
[----:B------:R-:W-:Y:S02]  /*3850*/  IADD3 R82, P1, R82, UR44, RZ ;  /* 0x0000002c52527c10 */ /* 0x000fe4000ff3e0ff */
[----:B------:R-:W-:Y:S01]  /*3860*/  IADD3.X R100, R100, UR39, RZ, P3, !PT ;  /* 0x0000002764647c10 */ /* 0x000fe20009ffe4ff */
[----:B------:R-:W0:Y:S01]  /*3870*/  LDGDEPBAR ;  /* 0x00000000000079af */ /* 0x000e220000000000 */
[----:B------:R-:W-:Y:S02]  /*3880*/  IADD3.X R98, R98, UR39, RZ, P1, !PT ;  /* 0x0000002762627c10 */ /* 0x000fe40008ffe4ff */
[----:B------:R-:W-:-:S02]  /*3890*/  IADD3.X R102, R102, UR39, RZ, P2, !PT ;  /* 0x0000002766667c10 */ /* 0x000fc400097fe4ff */
[----:B------:R-:W-:Y:S01]  /*38a0*/  IADD3.X R104, R104, UR39, RZ, P6, !PT ;  /* 0x0000002768687c10 */ /* 0x000fe2000b7fe4ff */
[----:B------:R-:W-:Y:S06]  /*38b0*/  @P4 BRA `(.L_x_1) ;  /* 0xfffffff400584947 */ /* 0x000fec000383ffff */
.L_x_0:
[----:B------:R-:W-:Y:S02]  /*38c0*/  WARPGROUP.DEPBAR.LE gsb0, 0x0 ;  /* 0x00008000000079c5 */ /* 0x000fe40000010000 */
[----:B------:R-:W-:-:S04]  /*38d0*/  DEPBAR.LE SB0, 0x0 ;  /* 0x000080000000791a */ /* 0x000fc80000000000 */
[C---:B------:R-:W-:Y:S01]  /*38e0*/  LOP3.LUT R83, R3.reuse, R8, RZ, 0xfc, !PT ;  /* 0x0000000803537212 */ /* 0x040fe200078efcff */
[----:B------:R-:W-:Y:S01]  /*38f0*/  IMAD.MOV.U32 R11, RZ, RZ, R36 ;  /* 0x000000ffff0b7224 */ /* 0x000fe200078e0024 */
[C-C-:B------:R-:W-:Y:S01]  /*3900*/  LOP3.LUT R84, R3.reuse, 0xf0, R8.reuse, 0xfe, !PT ;  /* 0x000000f003547812 */ /* 0x140fe200078efe08 */
[----:B------:R-:W-:Y:S01]  /*3910*/  IMAD.MOV.U32 R15, RZ, RZ, R37 ;  /* 0x000000ffff0f7224 */ /* 0x000fe200078e0025 */
[C---:B--2---:R-:W-:Y:S01]  /*3920*/  LOP3.LUT R58, R3.reuse, 0xe8, R8, 0xfe, !PT ;  /* 0x000000e8033a7812 */ /* 0x044fe200078efe08 */
[----:B------:R-:W-:Y:S01]  /*3930*/  IMAD.MOV.U32 R19, RZ, RZ, R38 ;  /* 0x000000ffff137224 */ /* 0x000fe200078e0026 */
[C---:B------:R-:W-:Y:S01]  /*3940*/  LOP3.LUT R59, R3.reuse, 0xe0, R8, 0xfe, !PT ;  /* 0x000000e0033b7812 */ /* 0x040fe200078efe08 */
[----:B------:R-:W-:Y:S01]  /*3950*/  IMAD.MOV.U32 R9, RZ, RZ, R28 ;  /* 0x000000ffff097224 */ /* 0x000fe200078e001c */
[C---:B------:R-:W-:Y:S01]  /*3960*/  LOP3.LUT R56, R3.reuse, 0xd8, R8, 0xfe, !PT ;  /* 0x000000d803387812 */ /* 0x040fe200078efe08 */
[----:B------:R-:W-:Y:S01]  /*3970*/  IMAD.MOV.U32 R10, RZ, RZ, R32 ;  /* 0x000000ffff0a7224 */ /* 0x000fe200078e0020 */
[C-C-:B------:R-:W-:Y:S01]  /*3980*/  LOP3.LUT R60, R3.reuse, 0xd0, R8.reuse, 0xfe, !PT ;  /* 0x000000d0033c7812 */ /* 0x140fe200078efe08 */
[----:B------:R-:W-:Y:S01]  /*3990*/  IMAD.MOV.U32 R12, RZ, RZ, R25 ;  /* 0x000000ffff0c7224 */ /* 0x000fe200078e0019 */
[C-C-:B------:R-:W-:Y:S01]  /*39a0*/  LOP3.LUT R63, R3.reuse, 0xc8, R8.reuse, 0xfe, !PT ;  /* 0x000000c8033f7812 */ /* 0x140fe200078efe08 */
[----:B------:R-:W-:Y:S01]  /*39b0*/  IMAD.MOV.U32 R13, RZ, RZ, R29 ;  /* 0x000000ffff0d7224 */ /* 0x000fe200078e001d */
[C-C-:B------:R-:W-:Y:S01]  /*39c0*/  LOP3.LUT R62, R3.reuse, 0xc0, R8.reuse, 0xfe, !PT ;  /* 0x000000c0033e7812 */ /* 0x140fe200078efe08 */
[----:B------:R-:W-:Y:S01]  /*39d0*/  IMAD.MOV.U32 R14, RZ, RZ, R33 ;  /* 0x000000ffff0e7224 */ /* 0x000fe200078e0021 */
[----:B------:R-:W-:Y:S01]  /*39e0*/  BAR.SYNC.DEFER_BLOCKING 0x0 ;  /* 0x0000000000007b1d */ /* 0x000fe20000010000 */
[C---:B------:R-:W-:Y:S01]  /*39f0*/  LOP3.LUT R65, R3.reuse, 0xb8, R8, 0xfe, !PT ;  /* 0x000000b803417812 */ /* 0x040fe200078efe08 */
        /* <DEDUP_REMOVED lines=11> */
[C---:B------:R-:W-:Y:S01]  /*3ab0*/  LOP3.LUT R73, R3.reuse, 0x88, R8, 0xfe, !PT ;  /* 0x0000008803497812 */ /* 0x040fe200078efe08 */
[----:B------:R-:W-:Y:S01]  /*3ac0*/  IMAD.MOV.U32 R27, RZ, RZ, R52 ;  /* 0x000000ffff1b7224 */ /* 0x000fe200078e0034 */
[C-C-:B------:R-:W-:Y:S01]  /*3ad0*/  LOP3.LUT R74, R3.reuse, 0x80, R8.reuse, 0xfe, !PT ;  /* 0x00000080034a7812 */ /* 0x140fe200078efe08 */
[----:B------:R-:W-:Y:S01]  /*3ae0*/  IMAD.MOV.U32 R31, RZ, RZ, R53 ;  /* 0x000000ffff1f7224 */ /* 0x000fe200078e0035 */
[C---:B------:R-:W-:Y:S01]  /*3af0*/  LOP3.LUT R75, R3.reuse, 0x78, R8, 0xfe, !PT ;  /* 0x00000078034b7812 */ /* 0x040fe200078efe08 */
[----:B------:R-:W-:Y:S01]  /*3b00*/  IMAD.MOV.U32 R35, RZ, RZ, R54 ;  /* 0x000000ffff237224 */ /* 0x000fe200078e0036 */
[C---:B------:R-:W-:Y:S01]  /*3b10*/  LOP3.LUT R76, R3.reuse, 0x70, R8, 0xfe, !PT ;  /* 0x00000070034c7812 */ /* 0x040fe200078efe08 */
[----:B------:R-:W-:Y:S01]  /*3b20*/  IMAD.MOV.U32 R25, RZ, RZ, R44 ;  /* 0x000000ffff197224 */ /* 0x000fe200078e002c */
[C---:B------:R-:W-:Y:S01]  /*3b30*/  LOP3.LUT R72, R3.reuse, 0x68, R8, 0xfe, !PT ;  /* 0x0000006803487812 */ /* 0x040fe200078efe08 */
[----:B------:R-:W-:Y:S01]  /*3b40*/  IMAD.MOV.U32 R26, RZ, RZ, R48 ;  /* 0x000000ffff1a7224 */ /* 0x000fe200078e0030 */
[C-C-:B------:R-:W-:Y:S01]  /*3b50*/  LOP3.LUT R69, R3.reuse, 0x60, R8.reuse, 0xfe, !PT ;  /* 0x0000006003457812 */ /* 0x140fe200078efe08 */
[----:B------:R-:W-:Y:S01]  /*3b60*/  STS.128 [R4+UR7+0x400], R12 ;  /* 0x0004000c04007988 */ /* 0x000fe20008000c07 */
[C-C-:B------:R-:W-:Y:S01]  /*3b70*/  LOP3.LUT R70, R3.reuse, 0x58, R8.reuse, 0xfe, !PT ;  /* 0x0000005803467812 */ /* 0x140fe200078efe08 */
        /* <DEDUP_REMOVED lines=21> */
[----:B------:R-:W-:Y:S01]  /*3cd0*/  LOP3.LUT R3, R3, 0x8, R8, 0xfe, !PT ;  /* 0x0000000803037812 */ /* 0x000fe200078efe08 */
[----:B------:R-:W-:Y:S01]  /*3ce0*/  IMAD.MOV.U32 R8, RZ, RZ, R24 ;  /* 0x000000ffff087224 */ /* 0x000fe200078e0018 */
[----:B------:R-:W1:Y:S01]  /*3cf0*/  LDC R0, c[0x0][0x248] ;  /* 0x00009200ff007b82 */ /* 0x000e620000000800 */
[----:B------:R-:W-:Y:S01]  /*3d00*/  IMAD.MOV.U32 R24, RZ, RZ, R40 ;  /* 0x000000ffff187224 */ /* 0x000fe200078e0028 */
[----:B------:R-:W-:Y:S01]  /*3d10*/  ULDC UR4, c[0x0][0x244] ;  /* 0x0000910000047ab9 */ /* 0x000fe20000000800 */
[C---:B------:R-:W-:Y:S01]  /*3d20*/  ISETP.GE.AND P0, PT, R6.reuse, UR22, PT ;  /* 0x0000001606007c0c */ /* 0x040fe2000bf06270 */
[----:B------:R-:W-:Y:S01]  /*3d30*/  STS.128 [R4+UR7], R8 ;  /* 0x0000000804007988 */ /* 0x000fe20008000c07 */
[----:B------:R-:W-:Y:S01]  /*3d40*/  IMAD R6, R6, UR4, RZ ;  /* 0x0000000406067c24 */ /* 0x000fe2000f8e02ff */
[----:B------:R-:W-:-:S02]  /*3d50*/  ULDC.64 UR4, c[0x0][0x220] ;  /* 0x0000880000047ab9 */ /* 0x000fc40000000a00 */
[----:B------:R-:W-:Y:S01]  /*3d60*/  BAR.SYNC.DEFER_BLOCKING 0x0 ;  /* 0x0000000000007b1d */ /* 0x000fe20000010000 */
[----:B------:R-:W-:Y:S02]  /*3d70*/  ISETP.LT.AND P2, PT, R83, UR23, !P0 ;  /* 0x0000001753007c0c */ /* 0x000fe4000c741270 */
[----:B------:R-:W-:Y:S02]  /*3d80*/  ISETP.LT.AND P5, PT, R3, UR23, !P0 ;  /* 0x0000001703007c0c */ /* 0x000fe4000c7a1270 */
[----:B------:R-:W-:Y:S01]  /*3d90*/  ISETP.LT.AND P3, PT, R7, UR23, !P0 ;  /* 0x0000001707007c0c */ /* 0x000fe2000c761270 */
[-C--:B-1----:R-:W-:Y:S01]  /*3da0*/  IMAD R41, R83, R0.reuse, RZ ;  /* 0x0000000053297224 */ /* 0x082fe200078e02ff */
[----:B------:R-:W1:Y:S04]  /*3db0*/  LDS.128 R8, [R2+UR7] ;  /* 0x0000000702087984 */ /* 0x000e680008000c00 */
[----:B------:R-:W-:Y:S04]  /*3dc0*/  LDS.128 R20, [R2+UR7+0x800] ;  /* 0x0008000702147984 */ /* 0x000fe80008000c00 */
[----:B------:R-:W-:Y:S04]  /*3dd0*/  LDS.128 R12, [R2+UR7+0x1000] ;  /* 0x00100007020c7984 */ /* 0x000fe80008000c00 */
[----:B------:R-:W-:Y:S01]  /*3de0*/  LDS.128 R16, [R2+UR7+0x1800] ;  /* 0x0018000702107984 */ /* 0x000fe20008000c00 */
[----:B------:R-:W-:Y:S06]  /*3df0*/  BAR.SYNC.DEFER_BLOCKING 0x0 ;  /* 0x0000000000007b1d */ /* 0x000fec0000010000 */
[----:B------:R2:W-:Y:S04]  /*3e00*/  STS.128 [R4+UR7], R24 ;  /* 0x0000001804007988 */ /* 0x0005e80008000c07 */
[----:B------:R3:W-:Y:S04]  /*3e10*/  STS.128 [R4+UR7+0x400], R28 ;  /* 0x0004001c04007988 */ /* 0x0007e80008000c07 */
[----:B------:R-:W-:Y:S04]  /*3e20*/  STS.128 [R4+UR7+0x80], R32 ;  /* 0x0000802004007988 */ /* 0x000fe80008000c07 */
[----:B------:R4:W-:Y:S01]  /*3e30*/  STS.128 [R4+UR7+0x480], R52 ;  /* 0x0004803404007988 */ /* 0x0009e20008000c07 */
[----:B------:R-:W-:Y:S01]  /*3e40*/  BAR.SYNC.DEFER_BLOCKING 0x0 ;  /* 0x0000000000007b1d */ /* 0x000fe20000010000 */
[----:B--2---:R-:W-:Y:S01]  /*3e50*/  LEA R24, P1, R6, UR4, 0x2 ;  /* 0x0000000406187c11 */ /* 0x004fe2000f8210ff */
[----:B------:R-:W-:-:S02]  /*3e60*/  IMAD R25, R7, R0, RZ ;  /* 0x0000000007197224 */ /* 0x000fc400078e02ff */
[----:B---3--:R-:W-:Y:S01]  /*3e70*/  IMAD R29, R5, R0, RZ ;  /* 0x00000000051d7224 */ /* 0x008fe200078e02ff */
[----:B------:R-:W-:Y:S01]  /*3e80*/  LEA R26, P4, R41, R24, 0x2 ;  /* 0x00000018291a7211 */ /* 0x000fe200078810ff */
[----:B----4-:R-:W-:Y:S01]  /*3e90*/  IMAD R4, R3, R0, RZ ;  /* 0x0000000003047224 */ /* 0x010fe200078e02ff */
[----:B------:R-:W-:Y:S02]  /*3ea0*/  LEA.HI.X.SX32 R3, R6, UR5, 0x2, P1 ;  /* 0x0000000506037c11 */ /* 0x000fe400088f16ff */
[----:B------:R-:W-:Y:S02]  /*3eb0*/  ISETP.LT.AND P1, PT, R84, UR23, !P0 ;  /* 0x0000001754007c0c */ /* 0x000fe4000c721270 */
[----:B------:R-:W-:Y:S02]  /*3ec0*/  LEA R6, P6, R4, R24, 0x2 ;  /* 0x0000001804067211 */ /* 0x000fe400078c10ff */
[-C--:B------:R-:W-:Y:S01]  /*3ed0*/  LEA.HI.X.SX32 R27, R41, R3.reuse, 0x2, P4 ;  /* 0x00000003291b7211 */ /* 0x080fe200020f16ff */
[----:B------:R-:W-:Y:S01]  /*3ee0*/  IMAD R41, R0, 0x20, R41 ;  /* 0x0000002000297824 */ /* 0x000fe200078e0229 */
[----:B------:R-:W-:-:S02]  /*3ef0*/  LEA.HI.X.SX32 R7, R4, R3, 0x2, P6 ;  /* 0x0000000304077211 */ /* 0x000fc400030f16ff */
[----:B------:R-:W-:Y:S01]  /*3f00*/  ISETP.LT.AND P4, PT, R5, UR23, !P0 ;  /* 0x0000001705007c0c */ /* 0x000fe2000c781270 */
[----:B------:R-:W2:Y:S01]  /*3f10*/  LDS.128 R36, [R2+UR7] ;  /* 0x0000000702247984 */ /* 0x000ea20008000c00 */
[----:B------:R-:W-:-:S03]  /*3f20*/  ISETP.LT.AND P6, PT, R82, UR23, !P0 ;  /* 0x0000001752007c0c */ /* 0x000fc6000c7c1270 */
[----:B-1----:R1:W-:Y:S01]  /*3f30*/  @P2 STG.E desc[UR30][R26.64], R8 ;  /* 0x000000081a002986 */ /* 0x0023e2000c10191e */
[----:B------:R-:W-:-:S03]  /*3f40*/  LEA R4, P2, R25, R24, 0x2 ;  /* 0x0000001819047211 */ /* 0x000fc600078410ff */
[----:B------:R3:W-:Y:S01]  /*3f50*/  @P5 STG.E desc[UR30][R6.64], R9 ;  /* 0x0000000906005986 */ /* 0x0007e2000c10191e */
[-C--:B------:R-:W-:Y:S02]  /*3f60*/  LEA R28, P5, R29, R24.reuse, 0x2 ;  /* 0x000000181d1c7211 */ /* 0x080fe400078a10ff */
[-C--:B------:R-:W-:Y:S01]  /*3f70*/  LEA.HI.X.SX32 R5, R25, R3.reuse, 0x2, P2 ;  /* 0x0000000319057211 */ /* 0x080fe200010f16ff */
[C---:B------:R-:W-:Y:S01]  /*3f80*/  IMAD R25, R0.reuse, 0x8, R41 ;  /* 0x0000000800197824 */ /* 0x040fe200078e0229 */
[----:B------:R-:W-:Y:S02]  /*3f90*/  ISETP.LT.AND P2, PT, R81, UR23, !P0 ;  /* 0x0000001751007c0c */ /* 0x000fe4000c741270 */
[----:B------:R-:W-:Y:S01]  /*3fa0*/  LEA.HI.X.SX32 R29, R29, R3, 0x2, P5 ;  /* 0x000000031d1d7211 */ /* 0x000fe200028f16ff */
[----:B------:R-:W-:Y:S01]  /*3fb0*/  @P3 STG.E desc[UR30][R4.64], R10 ;  /* 0x0000000a04003986 */ /* 0x000fe2000c10191e */
[-C--:B-1----:R-:W-:Y:S02]  /*3fc0*/  LEA R26, P3, R41, R24.reuse, 0x2 ;  /* 0x00000018291a7211 */ /* 0x082fe400078610ff */
[----:B------:R-:W-:Y:S01]  /*3fd0*/  LEA R8, P5, R25, R24, 0x2 ;  /* 0x0000001819087211 */ /* 0x000fe200078a10ff */
[----:B------:R1:W-:Y:S01]  /*3fe0*/  @P4 STG.E desc[UR30][R28.64], R11 ;  /* 0x0000000b1c004986 */ /* 0x0003e2000c10191e */
[----:B---3--:R-:W-:Y:S01]  /*3ff0*/  IMAD R7, R0, 0x8, R25 ;  /* 0x0000000800077824 */ /* 0x008fe200078e0219 */
[----:B------:R-:W-:-:S02]  /*4000*/  ISETP.LT.AND P4, PT, R79, UR23, !P0 ;  /* 0x000000174f007c0c */ /* 0x000fc4000c781270 */
[-C--:B------:R-:W-:Y:S02]  /*4010*/  LEA.HI.X.SX32 R27, R41, R3.reuse, 0x2, P3 ;  /* 0x00000003291b7211 */ /* 0x080fe400018f16ff */
[-C--:B------:R-:W-:Y:S01]  /*4020*/  LEA.HI.X.SX32 R9, R25, R3.reuse, 0x2, P5 ;  /* 0x0000000319097211 */ /* 0x080fe200028f16ff */
[----:B------:R-:W-:Y:S01]  /*4030*/  IMAD R25, R0, 0x8, R7 ;  /* 0x0000000800197824 */ /* 0x000fe200078e0207 */
[C---:B------:R-:W-:Y:S02]  /*4040*/  LEA R30, P5, R7.reuse, R24, 0x2 ;  /* 0x00000018071e7211 */ /* 0x040fe400078a10ff */
[----:B------:R-:W-:Y:S02]  /*4050*/  ISETP.LT.AND P3, PT, R80, UR23, !P0 ;  /* 0x0000001750007c0c */ /* 0x000fe4000c761270 */
[----:B------:R-:W-:Y:S01]  /*4060*/  LEA.HI.X.SX32 R31, R7, R3, 0x2, P5 ;  /* 0x00000003071f7211 */ /* 0x000fe200028f16ff */
[----:B-1----:R-:W-:Y:S01]  /*4070*/  IMAD R29, R0, 0x8, R25 ;  /* 0x00000008001d7824 */ /* 0x002fe200078e0219 */
[----:B------:R-:W1:Y:S01]  /*4080*/  LDS.128 R4, [R2+UR7+0x800] ;  /* 0x0008000702047984 */ /* 0x000e620008000c00 */
[----:B------:R-:W-:-:S03]  /*4090*/  ISETP.LT.AND P5, PT, R77, UR23, !P0 ;  /* 0x000000174d007c0c */ /* 0x000fc6000c7a1270 */
[----:B--2---:R2:W-:Y:S01]  /*40a0*/  @P2 STG.E desc[UR30][R26.64], R36 ;  /* 0x000000241a002986 */ /* 0x0045e2000c10191e */
[----:B------:R-:W-:-:S03]  /*40b0*/  ISETP.LT.AND P2, PT, R78, UR23, !P0 ;  /* 0x000000174e007c0c */ /* 0x000fc6000c741270 */
[----:B------:R3:W-:Y:S01]  /*40c0*/  @P6 STG.E desc[UR30][R8.64], R37 ;  /* 0x0000002508006986 */ /* 0x0007e2000c10191e */
[----:B------:R-:W-:-:S03]  /*40d0*/  LEA R10, P6, R25, R24, 0x2 ;  /* 0x00000018190a7211 */ /* 0x000fc600078c10ff */
[----:B------:R4:W-:Y:S01]  /*40e0*/  @P4 STG.E desc[UR30][R30.64], R38 ;  /* 0x000000261e004986 */ /* 0x0009e2000c10191e */
[----:B------:R-:W-:Y:S01]  /*40f0*/  LEA.HI.X.SX32 R11, R25, R3, 0x2, P6 ;  /* 0x00000003190b7211 */ /* 0x000fe200030f16ff */
[----:B------:R-:W-:Y:S01]  /*4100*/  IMAD R25, R0, 0x8, R29 ;  /* 0x0000000800197824 */ /* 0x000fe200078e021d */
[----:B--2---:R-:W-:-:S03]  /*4110*/  LEA R26, P4, R29, R24, 0x2 ;  /* 0x000000181d1a7211 */ /* 0x004fc600078810ff */
[----:B------:R2:W-:Y:S01]  /*4120*/  @P2 STG.E desc[UR30][R10.64], R39 ;  /* 0x000000270a002986 */ /* 0x0005e2000c10191e */
[----:B------:R-:W-:Y:S02]  /*4130*/  ISETP.LT.AND P2, PT, R70, UR23, !P0 ;  /* 0x0000001746007c0c */ /* 0x000fe4000c741270 */
[-C--:B---3--:R-:W-:Y:S02]  /*4140*/  LEA R8, P6, R25, R24.reuse, 0x2 ;  /* 0x0000001819087211 */ /* 0x088fe400078c10ff */
[-C--:B------:R-:W-:Y:S01]  /*4150*/  LEA.HI.X.SX32 R27, R29, R3.reuse, 0x2, P4 ;  /* 0x000000031d1b7211 */ /* 0x080fe200020f16ff */
[C---:B------:R-:W-:Y:S01]  /*4160*/  IMAD R29, R0.reuse, 0x8, R25 ;  /* 0x00000008001d7824 */ /* 0x040fe200078e0219 */
[----:B------:R-:W-:Y:S02]  /*4170*/  LEA.HI.X.SX32 R9, R25, R3, 0x2, P6 ;  /* 0x0000000319097211 */ /* 0x000fe400030f16ff */
[----:B------:R-:W-:Y:S01]  /*4180*/  ISETP.LT.AND P4, PT, R71, UR23, !P0 ;  /* 0x0000001747007c0c */ /* 0x000fe2000c781270 */
[----:B------:R-:W-:Y:S01]  /*4190*/  IMAD R25, R0, 0x8, R29 ;  /* 0x0000000800197824 */ /* 0x000fe200078e021d */
[----:B------:R3:W-:Y:S01]  /*41a0*/  @P5 STG.E desc[UR30][R26.64], R20 ;  /* 0x000000141a005986 */ /* 0x0007e2000c10191e */
[----:B------:R-:W-:-:S02]  /*41b0*/  LEA R28, P6, R29, R24, 0x2 ;  /* 0x000000181d1c7211 */ /* 0x000fc400078c10ff */
[C---:B----4-:R-:W-:Y:S01]  /*41c0*/  IMAD R31, R0.reuse, 0x8, R25 ;  /* 0x00000008001f7824 */ /* 0x050fe200078e0219 */
[-C--:B--2---:R-:W-:Y:S01]  /*41d0*/  LEA R10, P5, R25, R24.reuse, 0x2 ;  /* 0x00000018190a7211 */ /* 0x084fe200078a10ff */
[----:B------:R2:W-:Y:S01]  /*41e0*/  @P3 STG.E desc[UR30][R8.64], R21 ;  /* 0x0000001508003986 */ /* 0x0005e2000c10191e */
[-C--:B------:R-:W-:Y:S02]  /*41f0*/  LEA.HI.X.SX32 R29, R29, R3.reuse, 0x2, P6 ;  /* 0x000000031d1d7211 */ /* 0x080fe400030f16ff */
[-C--:B------:R-:W-:Y:S01]  /*4200*/  LEA.HI.X.SX32 R11, R25, R3.reuse, 0x2, P5 ;  /* 0x00000003190b7211 */ /* 0x080fe200028f16ff */
[----:B------:R-:W-:Y:S01]  /*4210*/  IMAD R25, R0, 0x8, R31 ;  /* 0x0000000800197824 */ /* 0x000fe200078e021f */
[----:B------:R-:W-:Y:S01]  /*4220*/  ISETP.LT.AND P3, PT, R69, UR23, !P0 ;  /* 0x0000001745007c0c */ /* 0x000fe2000c761270 */
[----:B------:R4:W-:Y:S01]  /*4230*/  @P4 STG.E desc[UR30][R28.64], R22 ;  /* 0x000000161c004986 */ /* 0x0009e2000c10191e */
[----:B------:R-:W-:Y:S02]  /*4240*/  ISETP.LT.AND P6, PT, R72, UR23, !P0 ;  /* 0x0000001748007c0c */ /* 0x000fe4000c7c1270 */
[-C--:B---3--:R-:W-:Y:S01]  /*4250*/  LEA R20, P5, R25, R24.reuse, 0x2 ;  /* 0x0000001819147211 */ /* 0x088fe200078a10ff */
[----:B------:R3:W-:Y:S01]  /*4260*/  @P2 STG.E desc[UR30][R10.64], R23 ;  /* 0x000000170a002986 */ /* 0x0007e2000c10191e */
[----:B------:R-:W-:Y:S01]  /*4270*/  LEA R26, P4, R31, R24, 0x2 ;  /* 0x000000181f1a7211 */ /* 0x000fe200078810ff */
[----:B--2---:R-:W-:Y:S01]  /*4280*/  IMAD R9, R0, 0x8, R25 ;  /* 0x0000000800097824 */ /* 0x004fe200078e0219 */
[----:B------:R-:W-:-:S02]  /*4290*/  LEA.HI.X.SX32 R21, R25, R3, 0x2, P5 ;  /* 0x0000000319157211 */ /* 0x000fc400028f16ff */
[-C--:B------:R-:W-:Y:S01]  /*42a0*/  LEA.HI.X.SX32 R27, R31, R3.reuse, 0x2, P4 ;  /* 0x000000031f1b7211 */ /* 0x080fe200020f16ff */
[----:B------:R-:W-:Y:S01]  /*42b0*/  IMAD R25, R0, 0x8, R9 ;  /* 0x0000000800197824 */ /* 0x000fe200078e0209 */
[----:B------:R-:W-:Y:S02]  /*42c0*/  ISETP.LT.AND P4, PT, R76, UR23, !P0 ;  /* 0x000000174c007c0c */ /* 0x000fe4000c781270 */
[-C--:B----4-:R-:W-:Y:S01]  /*42d0*/  LEA R28, P5, R9, R24.reuse, 0x2 ;  /* 0x00000018091c7211 */ /* 0x090fe200078a10ff */
[----:B-1----:R1:W-:Y:S01]  /*42e0*/  @P3 STG.E desc[UR30][R26.64], R4 ;  /* 0x000000041a003986 */ /* 0x0023e2000c10191e */
[----:B------:R-:W-:Y:S01]  /*42f0*/  IMAD R31, R0, 0x8, R25 ;  /* 0x00000008001f7824 */ /* 0x000fe200078e0219 */
[----:B------:R-:W-:Y:S02]  /*4300*/  ISETP.LT.AND P3, PT, R75, UR23, !P0 ;  /* 0x000000174b007c0c */ /* 0x000fe4000c761270 */
[----:B------:R-:W-:Y:S01]  /*4310*/  LEA.HI.X.SX32 R29, R9, R3, 0x2, P5 ;  /* 0x00000003091d7211 */ /* 0x000fe200028f16ff */
[----:B------:R2:W-:Y:S01]  /*4320*/  @P6 STG.E desc[UR30][R20.64], R5 ;  /* 0x0000000514006986 */ /* 0x0005e2000c10191e */
[----:B------:R-:W-:-:S02]  /*4330*/  LEA R22, P6, R25, R24, 0x2 ;  /* 0x0000001819167211 */ /* 0x000fc400078c10ff */
[----:B------:R-:W-:Y:S01]  /*4340*/  ISETP.LT.AND P5, PT, R74, UR23, !P0 ;  /* 0x000000174a007c0c */ /* 0x000fe2000c7a1270 */
[----:B------:R-:W4:Y:S01]  /*4350*/  LDS.128 R8, [R2+UR7+0x1000] ;  /* 0x0010000702087984 */ /* 0x000f220008000c00 */
[-C--:B---3--:R-:W-:Y:S01]  /*4360*/  LEA.HI.X.SX32 R23, R25, R3.reuse, 0x2, P6 ;  /* 0x0000000319177211 */ /* 0x088fe200030f16ff */
[C---:B------:R-:W-:Y:S01]  /*4370*/  IMAD R25, R0.reuse, 0x8, R31 ;  /* 0x0000000800197824 */ /* 0x040fe200078e021f */
[----:B------:R-:W-:Y:S01]  /*4380*/  ISETP.LT.AND P2, PT, R73, UR23, !P0 ;  /* 0x0000001749007c0c */ /* 0x000fe2000c741270 */
[----:B------:R3:W-:Y:S01]  /*4390*/  @P4 STG.E desc[UR30][R28.64], R6 ;  /* 0x000000061c004986 */ /* 0x0007e2000c10191e */
[-C--:B-1----:R-:W-:Y:S02]  /*43a0*/  LEA R26, P4, R31, R24.reuse, 0x2 ;  /* 0x000000181f1a7211 */ /* 0x082fe400078810ff */
[----:B------:R-:W-:Y:S01]  /*43b0*/  LEA R4, P6, R25, R24, 0x2 ;  /* 0x0000001819047211 */ /* 0x000fe200078c10ff */
[----:B--2---:R-:W-:Y:S01]  /*43c0*/  IMAD R21, R0, 0x8, R25 ;  /* 0x0000000800157824 */ /* 0x004fe200078e0219 */
[----:B------:R-:W-:Y:S01]  /*43d0*/  LEA.HI.X.SX32 R27, R31, R3, 0x2, P4 ;  /* 0x000000031f1b7211 */ /* 0x000fe200020f16ff */
[----:B------:R1:W-:Y:S01]  /*43e0*/  @P3 STG.E desc[UR30][R22.64], R7 ;  /* 0x0000000716003986 */ /* 0x0003e2000c10191e */
[----:B------:R-:W-:-:S02]  /*43f0*/  ISETP.LT.AND P4, PT, R57, UR23, !P0 ;  /* 0x0000001739007c0c */ /* 0x000fc4000c781270 */
[-C--:B------:R-:W-:Y:S01]  /*4400*/  LEA.HI.X.SX32 R5, R25, R3.reuse, 0x2, P6 ;  /* 0x0000000319057211 */ /* 0x080fe200030f16ff */
[C---:B------:R-:W-:Y:S01]  /*4410*/  IMAD R25, R0.reuse, 0x8, R21 ;  /* 0x0000000800197824 */ /* 0x040fe200078e0215 */
[----:B------:R-:W-:Y:S01]  /*4420*/  @P5 STG.E desc[UR30][R26.64], R12 ;  /* 0x0000000c1a005986 */ /* 0x000fe2000c10191e */
[-C--:B------:R-:W-:Y:S02]  /*4430*/  LEA R20, P5, R21, R24.reuse, 0x2 ;  /* 0x0000001815147211 */ /* 0x080fe400078a10ff */
[----:B------:R-:W-:Y:S01]  /*4440*/  ISETP.LT.AND P3, PT, R61, UR23, !P0 ;  /* 0x000000173d007c0c */ /* 0x000fe2000c761270 */
[----:B------:R2:W-:Y:S01]  /*4450*/  @P2 STG.E desc[UR30][R4.64], R13 ;  /* 0x0000000d04002986 */ /* 0x0005e2000c10191e */
[----:B---3--:R-:W-:Y:S01]  /*4460*/  LEA R6, P6, R25, R24, 0x2 ;  /* 0x0000001819067211 */ /* 0x008fe200078c10ff */
[----:B-1----:R-:W-:Y:S01]  /*4470*/  IMAD R23, R0, 0x8, R25 ;  /* 0x0000000800177824 */ /* 0x002fe200078e0219 */
[----:B------:R-:W-:Y:S01]  /*4480*/  LEA.HI.X.SX32 R21, R21, R3, 0x2, P5 ;  /* 0x0000000315157211 */ /* 0x000fe200028f16ff */
[----:B------:R-:W1:Y:S01]  /*4490*/  LDS.128 R28, [R2+UR7+0x1800] ;  /* 0x00180007021c7984 */ /* 0x000e620008000c00 */
[----:B------:R-:W-:-:S02]  /*44a0*/  ISETP.LT.AND P5, PT, R66, UR23, !P0 ;  /* 0x0000001742007c0c */ /* 0x000fc4000c7a1270 */
[-C--:B------:R-:W-:Y:S01]  /*44b0*/  LEA.HI.X.SX32 R7, R25, R3.reuse, 0x2, P6 ;  /* 0x0000000319077211 */ /* 0x080fe200030f16ff */
[C---:B------:R-:W-:Y:S01]  /*44c0*/  IMAD R25, R0.reuse, 0x8, R23 ;  /* 0x0000000800197824 */ /* 0x040fe200078e0217 */
[----:B------:R3:W-:Y:S01]  /*44d0*/  @P4 STG.E desc[UR30][R20.64], R14 ;  /* 0x0000000e14004986 */ /* 0x0007e2000c10191e */
[-C--:B------:R-:W-:Y:S02]  /*44e0*/  LEA R22, P4, R23, R24.reuse, 0x2 ;  /* 0x0000001817167211 */ /* 0x080fe400078810ff */
[----:B--2---:R-:W-:Y:S01]  /*44f0*/  IMAD R13, R0, 0x8, R25 ;  /* 0x00000008000d7824 */ /* 0x004fe200078e0219 */
[----:B------:R-:W-:Y:S01]  /*4500*/  ISETP.LT.AND P2, PT, R67, UR23, !P0 ;  /* 0x0000001743007c0c */ /* 0x000fe2000c741270 */
[----:B------:R2:W-:Y:S01]  /*4510*/  @P3 STG.E desc[UR30][R6.64], R15 ;  /* 0x0000000f06003986 */ /* 0x0005e2000c10191e */
[----:B------:R-:W-:Y:S02]  /*4520*/  LEA.HI.X.SX32 R23, R23, R3, 0x2, P4 ;  /* 0x0000000317177211 */ /* 0x000fe400020f16ff */
[----:B------:R-:W-:-:S02]  /*4530*/  LEA R4, P6, R25, R24, 0x2 ;  /* 0x0000001819047211 */ /* 0x000fc400078c10ff */
[----:B------:R-:W-:Y:S01]  /*4540*/  ISETP.LT.AND P4, PT, R64, UR23, !P0 ;  /* 0x0000001740007c0c */ /* 0x000fe2000c781270 */
[----:B----4-:R-:W-:Y:S01]  /*4550*/  @P5 STG.E desc[UR30][R22.64], R8 ;  /* 0x0000000816005986 */ /* 0x010fe2000c10191e */
[C---:B---3--:R-:W-:Y:S01]  /*4560*/  IMAD R21, R0.reuse, 0x8, R13 ;  /* 0x0000000800157824 */ /* 0x048fe200078e020d */
[-C--:B------:R-:W-:Y:S02]  /*4570*/  LEA.HI.X.SX32 R5, R25, R3.reuse, 0x2, P6 ;  /* 0x0000000319057211 */ /* 0x080fe400030f16ff */
[-C--:B------:R-:W-:Y:S02]  /*4580*/  LEA R12, P5, R13, R24.reuse, 0x2 ;  /* 0x000000180d0c7211 */ /* 0x080fe400078a10ff */
[----:B--2---:R-:W-:Y:S01]  /*4590*/  LEA R6, P6, R21, R24, 0x2 ;  /* 0x0000001815067211 */ /* 0x004fe200078c10ff */
[C---:B------:R-:W-:Y:S01]  /*45a0*/  IMAD R15, R0.reuse, 0x8, R21 ;  /* 0x00000008000f7824 */ /* 0x040fe200078e0215 */
[-C--:B------:R-:W-:Y:S01]  /*45b0*/  LEA.HI.X.SX32 R13, R13, R3.reuse, 0x2, P5 ;  /* 0x000000030d0d7211 */ /* 0x080fe200028f16ff */
[----:B------:R2:W-:Y:S01]  /*45c0*/  @P2 STG.E desc[UR30][R4.64], R9 ;  /* 0x0000000904002986 */ /* 0x0005e2000c10191e */
[----:B------:R-:W-:Y:S01]  /*45d0*/  LEA.HI.X.SX32 R7, R21, R3, 0x2, P6 ;  /* 0x0000000315077211 */ /* 0x000fe200030f16ff */
[----:B------:R-:W-:Y:S01]  /*45e0*/  IMAD R21, R0, 0x8, R15 ;  /* 0x0000000800157824 */ /* 0x000fe200078e020f */
[----:B------:R-:W-:Y:S01]  /*45f0*/  ISETP.LT.AND P3, PT, R65, UR23, !P0 ;  /* 0x0000001741007c0c */ /* 0x000fe2000c761270 */
[----:B------:R3:W-:Y:S01]  /*4600*/  @P4 STG.E desc[UR30][R12.64], R10 ;  /* 0x0000000a0c004986 */ /* 0x0007e2000c10191e */
[----:B------:R-:W-:-:S02]  /*4610*/  ISETP.LT.AND P5, PT, R62, UR23, !P0 ;  /* 0x000000173e007c0c */ /* 0x000fc4000c7a1270 */
[----:B------:R-:W-:Y:S02]  /*4620*/  ISETP.LT.AND P2, PT, R63, UR23, !P0 ;  /* 0x000000173f007c0c */ /* 0x000fe4000c741270 */
[-C--:B------:R-:W-:Y:S01]  /*4630*/  LEA R14, P4, R15, R24.reuse, 0x2 ;  /* 0x000000180f0e7211 */ /* 0x080fe200078810ff */
[C---:B--2---:R-:W-:Y:S01]  /*4640*/  IMAD R9, R0.reuse, 0x8, R21 ;  /* 0x0000000800097824 */ /* 0x044fe200078e0215 */
[----:B------:R-:W-:Y:S02]  /*4650*/  LEA R4, P6, R21, R24, 0x2 ;  /* 0x0000001815047211 */ /* 0x000fe400078c10ff */
[-C--:B------:R-:W-:Y:S01]  /*4660*/  LEA.HI.X.SX32 R15, R15, R3.reuse, 0x2, P4 ;  /* 0x000000030f0f7211 */ /* 0x080fe200020f16ff */
[----:B------:R-:W-:Y:S01]  /*4670*/  IMAD R23, R0, 0x8, R9 ;  /* 0x0000000800177824 */ /* 0x000fe200078e0209 */
[----:B------:R-:W-:Y:S01]  /*4680*/  LEA.HI.X.SX32 R5, R21, R3, 0x2, P6 ;  /* 0x0000000315057211 */ /* 0x000fe200030f16ff */
[----:B------:R2:W-:Y:S01]  /*4690*/  @P3 STG.E desc[UR30][R6.64], R11 ;  /* 0x0000000b06003986 */ /* 0x0005e2000c10191e */
[----:B------:R-:W-:Y:S01]  /*46a0*/  ISETP.LT.AND P4, PT, R56, UR23, !P0 ;  /* 0x0000001738007c0c */ /* 0x000fe2000c781270 */
[----:B---3--:R-:W-:Y:S01]  /*46b0*/  IMAD R13, R0, 0x8, R23 ;  /* 0x00000008000d7824 */ /* 0x008fe200078e0217 */
[----:B------:R-:W-:Y:S01]  /*46c0*/  ISETP.LT.AND P3, PT, R59, UR23, !P0 ;  /* 0x000000173b007c0c */ /* 0x000fe2000c761270 */
[----:B------:R3:W-:Y:S01]  /*46d0*/  @P5 STG.E desc[UR30][R14.64], R16 ;  /* 0x000000100e005986 */ /* 0x0007e2000c10191e */
[----:B------:R-:W-:Y:S01]  /*46e0*/  ISETP.LT.AND P5, PT, R60, UR23, !P0 ;  /* 0x000000173c007c0c */ /* 0x000fe2000c7a1270 */
[----:B------:R-:W-:-:S02]  /*46f0*/  IMAD R21, R0, 0x8, R13 ;  /* 0x0000000800157824 */ /* 0x000fc400078e020d */
[----:B------:R4:W-:Y:S01]  /*4700*/  @P2 STG.E desc[UR30][R4.64], R17 ;  /* 0x0000001104002986 */ /* 0x0009e2000c10191e */
[-C--:B------:R-:W-:Y:S01]  /*4710*/  LEA R8, P2, R23, R24.reuse, 0x2 ;  /* 0x0000001817087211 */ /* 0x080fe200078410ff */
[----:B------:R-:W-:Y:S01]  /*4720*/  IMAD R25, R0, 0x8, R21 ;  /* 0x0000000800197824 */ /* 0x000fe200078e0215 */
[----:B--2---:R-:W-:-:S03]  /*4730*/  LEA R6, P6, R9, R24, 0x2 ;  /* 0x0000001809067211 */ /* 0x004fc600078c10ff */
[----:B------:R-:W-:Y:S01]  /*4740*/  IMAD R0, R0, 0x8, R25 ;  /* 0x0000000800007824 */ /* 0x000fe200078e0219 */
[-C--:B------:R-:W-:Y:S02]  /*4750*/  LEA.HI.X.SX32 R7, R9, R3.reuse, 0x2, P6 ;  /* 0x0000000309077211 */ /* 0x080fe400030f16ff */
[-C--:B------:R-:W-:Y:S02]  /*4760*/  LEA R10, P6, R13, R24.reuse, 0x2 ;  /* 0x000000180d0a7211 */ /* 0x080fe400078c10ff */
[-C--:B------:R-:W-:Y:S01]  /*4770*/  LEA.HI.X.SX32 R9, R23, R3.reuse, 0x2, P2 ;  /* 0x0000000317097211 */ /* 0x080fe200010f16ff */
[----:B------:R4:W-:Y:S01]  /*4780*/  @P5 STG.E desc[UR30][R6.64], R18 ;  /* 0x0000001206005986 */ /* 0x0009e2000c10191e */
[----:B------:R-:W-:Y:S02]  /*4790*/  LEA R12, P2, R21, R24, 0x2 ;  /* 0x00000018150c7211 */ /* 0x000fe400078410ff */
[-C--:B------:R-:W-:Y:S01]  /*47a0*/  LEA.HI.X.SX32 R11, R13, R3.reuse, 0x2, P6 ;  /* 0x000000030d0b7211 */ /* 0x080fe200030f16ff */
[----:B------:R4:W-:Y:S01]  /*47b0*/  @P4 STG.E desc[UR30][R8.64], R19 ;  /* 0x0000001308004986 */ /* 0x0009e2000c10191e */
[----:B------:R-:W-:-:S02]  /*47c0*/  LEA.HI.X.SX32 R13, R21, R3, 0x2, P2 ;  /* 0x00000003150d7211 */ /* 0x000fc400010f16ff */
[----:B------:R-:W-:Y:S01]  /*47d0*/  ISETP.LT.AND P2, PT, R58, UR23, !P0 ;  /* 0x000000173a007c0c */ /* 0x000fe2000c741270 */
[----:B-1----:R4:W-:Y:S01]  /*47e0*/  @P3 STG.E desc[UR30][R10.64], R28 ;  /* 0x0000001c0a003986 */ /* 0x0029e2000c10191e */
[----:B------:R-:W-:Y:S02]  /*47f0*/  ISETP.LT.AND P0, PT, R68, UR23, !P0 ;  /* 0x0000001744007c0c */ /* 0x000fe4000c701270 */
[----:B---3--:R-:W-:-:S04]  /*4800*/  LEA R14, P6, R25, R24, 0x2 ;  /* 0x00000018190e7211 */ /* 0x008fc800078c10ff */
[----:B------:R-:W-:Y:S02]  /*4810*/  LEA.HI.X.SX32 R15, R25, R3, 0x2, P6 ;  /* 0x00000003190f7211 */ /* 0x000fe400030f16ff */
[----:B------:R-:W-:-:S03]  /*4820*/  LEA R24, P6, R0, R24, 0x2 ;  /* 0x0000001800187211 */ /* 0x000fc600078c10ff */
[----:B------:R4:W-:Y:S01]  /*4830*/  @P2 STG.E desc[UR30][R12.64], R29 ;  /* 0x0000001d0c002986 */ /* 0x0009e2000c10191e */
[----:B------:R-:W-:-:S03]  /*4840*/  LEA.HI.X.SX32 R25, R0, R3, 0x2, P6 ;  /* 0x0000000300197211 */ /* 0x000fc600030f16ff */
[----:B------:R4:W-:Y:S01]  /*4850*/  @P1 STG.E desc[UR30][R14.64], R30 ;  /* 0x0000001e0e001986 */ /* 0x0009e2000c10191e */
[----:B------:R-:W-:Y:S05]  /*4860*/  @!P0 EXIT ;  /* 0x000000000000894d */ /* 0x000fea0003800000 */
[----:B------:R-:W-:Y:S01]  /*4870*/  STG.E desc[UR30][R24.64], R31 ;  /* 0x0000001f18007986 */ /* 0x000fe2000c10191e */
[----:B------:R-:W-:Y:S05]  /*4880*/  EXIT ;  /* 0x000000000000794d */ /* 0x000fea0003800000 */
.L_x_2:
[----:B------:R-:W-:-:S00]  /*4890*/  BRA `(.L_x_2) ;  /* 0xfffffffc00fc7947 */ /* 0x000fc0000383ffff */
[----:B------:R-:W-:-:S00]  /*48a0*/  NOP ;  /* 0x0000000000007918 */ /* 0x000fc00000000000 */
        /* <DEDUP_REMOVED lines=13> */
.L_x_3:


//--------------------- .nv.shared.matmul_kernel  --------------------------
	.section	.nv.shared.matmul_kernel,"aw",@nobits
	.sectionflags	@""
	.align	16
	.zero		1024


//--------------------- .nv.shared.reserved.0     --------------------------
	.section	.nv.shared.reserved.0,"aw",@nobits
	.weak		__nv_reservedSMEM_offset_0_alias
	.size		__nv_reservedSMEM_offset_0_alias, 0, 0
	.other		__nv_reservedSMEM_offset_0_alias,@"STO_CUDA_RESERVED_SHARED STV_DEFAULT"
__nv_reservedSMEM_offset_0_alias:
	.zero		0


//--------------------- .nv.constant0.matmul_kernel --------------------------
	.section	.nv.constant0.matmul_kernel,"a",@progbits
	.sectionflags	@""
	.align	4
.nv.constant0.matmul_kernel:
	.zero		608


//--------------------- SYMBOLS --------------------------

	.type		.nv.reservedSmem.offset0,@object
	.size		.nv.reservedSmem.offset0,0x4
